// auto-generated by cutlass_sweep.gemm — config: {"arch": "sm_100", "cluster_m": 4, "cluster_n": 1, "dtype": "fp32", "dtype_b": "fp32", "layout": "nt", "stages": 0, "tile_k": 32, "tile_m": 256, "tile_n": 128}
#include "cutlass/cutlass.h"
#include "cutlass/gemm/collective/collective_builder.hpp"
#include "cutlass/gemm/device/gemm_universal_adapter.h"
#include "cutlass/gemm/kernel/gemm_universal.hpp"
#include "cutlass/epilogue/collective/collective_builder.hpp"

using ElemA = float;
using ElemB = float;
using ElemCD = float;
using Acc  = float;
using TileShape    = cute::Shape<cute::_256, cute::_128, cute::_32>;
using ClusterShape = cute::Shape<cute::_4, cute::_1, cute::_1>;

using CollectiveEpilogue = typename cutlass::epilogue::collective::CollectiveBuilder<
    cutlass::arch::Sm100, cutlass::arch::OpClassTensorOp,
    TileShape, ClusterShape,
    cutlass::epilogue::collective::EpilogueTileAuto,
    Acc, Acc,
    ElemCD, cutlass::layout::RowMajor, 128 / cutlass::sizeof_bits<ElemCD>::value,
    ElemCD, cutlass::layout::RowMajor, 128 / cutlass::sizeof_bits<ElemCD>::value,
    cutlass::epilogue::collective::EpilogueScheduleAuto
  >::CollectiveOp;

using CollectiveMainloop = typename cutlass::gemm::collective::CollectiveBuilder<
    cutlass::arch::Sm100, cutlass::arch::OpClassTensorOp,
    ElemA, cutlass::layout::RowMajor, 128 / cutlass::sizeof_bits<ElemA>::value,
    ElemB, cutlass::layout::ColumnMajor, 128 / cutlass::sizeof_bits<ElemB>::value,
    Acc,
    TileShape, ClusterShape,
    cutlass::gemm::collective::StageCountAutoCarveout<static_cast<int>(sizeof(typename CollectiveEpilogue::SharedStorage))>,
    cutlass::gemm::collective::KernelScheduleAuto
  >::CollectiveOp;

using GemmKernel = cutlass::gemm::kernel::GemmUniversal<
    cute::Shape<int,int,int,int>,
    CollectiveMainloop,
    CollectiveEpilogue
>;
using Gemm = cutlass::gemm::device::GemmUniversalAdapter<GemmKernel>;

// Force the device kernel symbol into the cubin without needing a host main.
auto* _anchor = &cutlass::device_kernel<GemmKernel>;


// ===== COMPILED SASS (sm_100a) =====

	.target	sm_100a

	.elftype	@"ET_EXEC"


//--------------------- .note.nv.tkinfo           --------------------------
	.section	.note.nv.tkinfo,"",@"SHT_NOTE"
	.sectionflags	@"SHF_NOTE_NV_TKINFO"
	.tkinfo
        /*0018*/ 	.word	0x00000002
        /*0030*/ 	.string	""
        /*0030*/ 	.string	"ptxas"
        /*0030*/ 	.string	"Cuda compilation tools, release 13.0, V13.0.88"
        /*0030*/ 	.string	"Build cuda_13.0.r13.0/compiler.36424714_0"
        /*0030*/ 	.string	"-arch sm_100a -m 64 "



//--------------------- .note.nv.cuinfo           --------------------------
	.section	.note.nv.cuinfo,"",@"SHT_NOTE"
	.sectionflags	@"SHF_NOTE_NV_CUINFO"
        /*0018*/ 	.short	0x0002
        /*001a*/ 	.short	0x0064
        /*001c*/ 	.short	0x0082
	.zero		2


//--------------------- .nv.info                  --------------------------
	.section	.nv.info,"",@"SHT_CUDA_INFO"
	.align	4


	//----- nvinfo : EIATTR_REGCOUNT
	.align		4
        /*0000*/ 	.byte	0x04, 0x2f
        /*0002*/ 	.short	(.L_19 - .L_18)
	.align		4
.L_18:
        /*0004*/ 	.word	index@(_ZN7cutlass13device_kernelINS_4gemm6kernel13GemmUniversalIN4cute5tupleIJiiiiEEENS1_10collective13CollectiveMmaINS1_35MainloopSm100TmaUmmaWarpSpecializedILi8ELi2ELi4ENS5_IJNS4_1CILi4EEENSA_ILi1EEESC_EEEEENS5_IJNSA_ILi256EEENSA_ILi128EEENSA_ILi32EEEEEEfNS5_IJlSC_lEEEfSJ_NS4_8TiledMMAINS4_8MMA_AtomIJNS4_23SM100_MMA_TF32_2x1SM_SSINS_10tfloat32_tESN_fLi256ELi128ELNS4_4UMMA5MajorE0ELSP_0ELNSO_7ScaleInE0ELSQ_0EEEEEENS4_6LayoutINS5_IJSC_SC_SC_EEENS5_IJNSA_ILi0EEESV_SV_EEEEENS5_IJNS4_10UnderscoreESY_SY_EEEEENS4_18SM100_TMA_2SM_LOADENS4_14ComposedLayoutINS4_7SwizzleILi3ELi4ELi3EEENS4_18smem_ptr_flag_bitsILi32EEENST_INS5_IJNSA_ILi8EEESH_EEENS5_IJSH_SC_EEEEEEEvNS4_8identityENS4_28SM100_TMA_2SM_LOAD_MULTICASTES1B_vS1C_EENS_8epilogue10collective18CollectiveEpilogueINS1F_23Sm100TmaWarpSpecializedILi4ELi2ELi16ELb1ELb0EEEJNS5_IJSG_SG_SH_EEENS5_IJNST_ISG_SC_EENST_INSA_ILi16EEESC_EEEEEfSJ_fSJ_NS1F_6fusion15FusionCallbacksIS1J_NS1P_17LinearCombinationIffffLNS_15FloatRoundStyleE2EEES1K_S1O_JEEENS4_5SM1004TMEM4LOAD26SM100_TMEM_LOAD_32dp32b16xENS4_13SM90_TMA_LOADENS12_INS13_ILi2ELi4ELi3EEES16_NST_INS5_IJS17_S1M_EEENS5_IJS1M_SC_EEEEEEENS4_39AutoVectorizingCopyWithAssumedAlignmentILi128EEENS4_14SM90_TMA_STOREES24_S26_S26_EEEvvEEEEvNT_6ParamsE)
        /*0008*/ 	.word	0x0000004f


	//----- nvinfo : EIATTR_FRAME_SIZE
	.align		4
.L_19:
        /*000c*/ 	.byte	0x04, 0x11
        /*000e*/ 	.short	(.L_21 - .L_20)
	.align		4
.L_20:
        /*0010*/ 	.word	index@($__internal_2_$__cuda_sm10x_tcgen05_guardrail_trap_unallocated_columns_being_dealloced)
        /*0014*/ 	.word	0x00000000


	//----- nvinfo : EIATTR_FRAME_SIZE
	.align		4
.L_21:
        /*0018*/ 	.byte	0x04, 0x11
        /*001a*/ 	.short	(.L_23 - .L_22)
	.align		4
.L_22:
        /*001c*/ 	.word	index@($__internal_1_$__cuda_sm10x_tcgen05_guardrail_trap_phase_invalid_during_alloc)
        /*0020*/ 	.word	0x00000000


	//----- nvinfo : EIATTR_FRAME_SIZE
	.align		4
.L_23:
        /*0024*/ 	.byte	0x04, 0x11
        /*0026*/ 	.short	(.L_25 - .L_24)
	.align		4
.L_24:
        /*0028*/ 	.word	index@($__internal_0_$__cuda_sm10x_tcgen05_guardrail_trap_col_being_dealloced_not_returned_by_alloc)
        /*002c*/ 	.word	0x00000000


	//----- nvinfo : EIATTR_FRAME_SIZE
	.align		4
.L_25:
        /*0030*/ 	.byte	0x04, 0x11
        /*0032*/ 	.short	(.L_27 - .L_26)
	.align		4
.L_26:
        /*0034*/ 	.word	index@(_ZN7cutlass13device_kernelINS_4gemm6kernel13GemmUniversalIN4cute5tupleIJiiiiEEENS1_10collective13CollectiveMmaINS1_35MainloopSm100TmaUmmaWarpSpecializedILi8ELi2ELi4ENS5_IJNS4_1CILi4EEENSA_ILi1EEESC_EEEEENS5_IJNSA_ILi256EEENSA_ILi128EEENSA_ILi32EEEEEEfNS5_IJlSC_lEEEfSJ_NS4_8TiledMMAINS4_8MMA_AtomIJNS4_23SM100_MMA_TF32_2x1SM_SSINS_10tfloat32_tESN_fLi256ELi128ELNS4_4UMMA5MajorE0ELSP_0ELNSO_7ScaleInE0ELSQ_0EEEEEENS4_6LayoutINS5_IJSC_SC_SC_EEENS5_IJNSA_ILi0EEESV_SV_EEEEENS5_IJNS4_10UnderscoreESY_SY_EEEEENS4_18SM100_TMA_2SM_LOADENS4_14ComposedLayoutINS4_7SwizzleILi3ELi4ELi3EEENS4_18smem_ptr_flag_bitsILi32EEENST_INS5_IJNSA_ILi8EEESH_EEENS5_IJSH_SC_EEEEEEEvNS4_8identityENS4_28SM100_TMA_2SM_LOAD_MULTICASTES1B_vS1C_EENS_8epilogue10collective18CollectiveEpilogueINS1F_23Sm100TmaWarpSpecializedILi4ELi2ELi16ELb1ELb0EEEJNS5_IJSG_SG_SH_EEENS5_IJNST_ISG_SC_EENST_INSA_ILi16EEESC_EEEEEfSJ_fSJ_NS1F_6fusion15FusionCallbacksIS1J_NS1P_17LinearCombinationIffffLNS_15FloatRoundStyleE2EEES1K_S1O_JEEENS4_5SM1004TMEM4LOAD26SM100_TMEM_LOAD_32dp32b16xENS4_13SM90_TMA_LOADENS12_INS13_ILi2ELi4ELi3EEES16_NST_INS5_IJS17_S1M_EEENS5_IJS1M_SC_EEEEEEENS4_39AutoVectorizingCopyWithAssumedAlignmentILi128EEENS4_14SM90_TMA_STOREES24_S26_S26_EEEvvEEEEvNT_6ParamsE)
        /*0038*/ 	.word	0x00000000


	//----- nvinfo : EIATTR_MIN_STACK_SIZE
	.align		4
.L_27:
        /*003c*/ 	.byte	0x04, 0x12
        /*003e*/ 	.short	(.L_29 - .L_28)
	.align		4
.L_28:
        /*0040*/ 	.word	index@(_ZN7cutlass13device_kernelINS_4gemm6kernel13GemmUniversalIN4cute5tupleIJiiiiEEENS1_10collective13CollectiveMmaINS1_35MainloopSm100TmaUmmaWarpSpecializedILi8ELi2ELi4ENS5_IJNS4_1CILi4EEENSA_ILi1EEESC_EEEEENS5_IJNSA_ILi256EEENSA_ILi128EEENSA_ILi32EEEEEEfNS5_IJlSC_lEEEfSJ_NS4_8TiledMMAINS4_8MMA_AtomIJNS4_23SM100_MMA_TF32_2x1SM_SSINS_10tfloat32_tESN_fLi256ELi128ELNS4_4UMMA5MajorE0ELSP_0ELNSO_7ScaleInE0ELSQ_0EEEEEENS4_6LayoutINS5_IJSC_SC_SC_EEENS5_IJNSA_ILi0EEESV_SV_EEEEENS5_IJNS4_10UnderscoreESY_SY_EEEEENS4_18SM100_TMA_2SM_LOADENS4_14ComposedLayoutINS4_7SwizzleILi3ELi4ELi3EEENS4_18smem_ptr_flag_bitsILi32EEENST_INS5_IJNSA_ILi8EEESH_EEENS5_IJSH_SC_EEEEEEEvNS4_8identityENS4_28SM100_TMA_2SM_LOAD_MULTICASTES1B_vS1C_EENS_8epilogue10collective18CollectiveEpilogueINS1F_23Sm100TmaWarpSpecializedILi4ELi2ELi16ELb1ELb0EEEJNS5_IJSG_SG_SH_EEENS5_IJNST_ISG_SC_EENST_INSA_ILi16EEESC_EEEEEfSJ_fSJ_NS1F_6fusion15FusionCallbacksIS1J_NS1P_17LinearCombinationIffffLNS_15FloatRoundStyleE2EEES1K_S1O_JEEENS4_5SM1004TMEM4LOAD26SM100_TMEM_LOAD_32dp32b16xENS4_13SM90_TMA_LOADENS12_INS13_ILi2ELi4ELi3EEES16_NST_INS5_IJS17_S1M_EEENS5_IJS1M_SC_EEEEEEENS4_39AutoVectorizingCopyWithAssumedAlignmentILi128EEENS4_14SM90_TMA_STOREES24_S26_S26_EEEvvEEEEvNT_6ParamsE)
        /*0044*/ 	.word	0x00000000
.L_29:


//--------------------- .nv.compat                --------------------------
	.section	.nv.compat,"",@"SHT_CUDA_COMPAT_INFO"
	.align	4
        /*0000*/ 	.byte	0x02, 0x09, 0x01, 0x00, 0x02, 0x02, 0x02, 0x00, 0x02, 0x05, 0x05, 0x00, 0x03, 0x07, 0x01, 0x01
        /*0010*/ 	.byte	0x02, 0x03, 0x01, 0x00, 0x02, 0x06, 0x01, 0x00, 0x04, 0x0b, 0x08, 0x00, 0x09, 0x00, 0x00, 0x00
        /*0020*/ 	.byte	0x00, 0x00, 0x00, 0x00


//--------------------- .nv.info._ZN7cutlass13device_kernelINS_4gemm6kernel13GemmUniversalIN4cute5tupleIJiiiiEEENS1_10collective13CollectiveMmaINS1_35MainloopSm100TmaUmmaWarpSpecializedILi8ELi2ELi4ENS5_IJNS4_1CILi4EEENSA_ILi1EEESC_EEEEENS5_IJNSA_ILi256EEENSA_ILi128EEENSA_ILi32EEEEEEfNS5_IJlSC_lEEEfSJ_NS4_8TiledMMAINS4_8MMA_AtomIJNS4_23SM100_MMA_TF32_2x1SM_SSINS_10tfloat32_tESN_fLi256ELi128ELNS4_4UMMA5MajorE0ELSP_0ELNSO_7ScaleInE0ELSQ_0EEEEEENS4_6LayoutINS5_IJSC_SC_SC_EEENS5_IJNSA_ILi0EEESV_SV_EEEEENS5_IJNS4_10UnderscoreESY_SY_EEEEENS4_18SM100_TMA_2SM_LOADENS4_14ComposedLayoutINS4_7SwizzleILi3ELi4ELi3EEENS4_18smem_ptr_flag_bitsILi32EEENST_INS5_IJNSA_ILi8EEESH_EEENS5_IJSH_SC_EEEEEEEvNS4_8identityENS4_28SM100_TMA_2SM_LOAD_MULTICASTES1B_vS1C_EENS_8epilogue10collective18CollectiveEpilogueINS1F_23Sm100TmaWarpSpecializedILi4ELi2ELi16ELb1ELb0EEEJNS5_IJSG_SG_SH_EEENS5_IJNST_ISG_SC_EENST_INSA_ILi16EEESC_EEEEEfSJ_fSJ_NS1F_6fusion15FusionCallbacksIS1J_NS1P_17LinearCombinationIffffLNS_15FloatRoundStyleE2EEES1K_S1O_JEEENS4_5SM1004TMEM4LOAD26SM100_TMEM_LOAD_32dp32b16xENS4_13SM90_TMA_LOADENS12_INS13_ILi2ELi4ELi3EEES16_NST_INS5_IJS17_S1M_EEENS5_IJS1M_SC_EEEEEEENS4_39AutoVectorizingCopyWithAssumedAlignmentILi128EEENS4_14SM90_TMA_STOREES24_S26_S26_EEEvvEEEEvNT_6ParamsE --------------------------
	.section	.nv.info._ZN7cutlass13device_kernelINS_4gemm6kernel13GemmUniversalIN4cute5tupleIJiiiiEEENS1_10collective13CollectiveMmaINS1_35MainloopSm100TmaUmmaWarpSpecializedILi8ELi2ELi4ENS5_IJNS4_1CILi4EEENSA_ILi1EEESC_EEEEENS5_IJNSA_ILi256EEENSA_ILi128EEENSA_ILi32EEEEEEfNS5_IJlSC_lEEEfSJ_NS4_8TiledMMAINS4_8MMA_AtomIJNS4_23SM100_MMA_TF32_2x1SM_SSINS_10tfloat32_tESN_fLi256ELi128ELNS4_4UMMA5MajorE0ELSP_0ELNSO_7ScaleInE0ELSQ_0EEEEEENS4_6LayoutINS5_IJSC_SC_SC_EEENS5_IJNSA_ILi0EEESV_SV_EEEEENS5_IJNS4_10UnderscoreESY_SY_EEEEENS4_18SM100_TMA_2SM_LOADENS4_14ComposedLayoutINS4_7SwizzleILi3ELi4ELi3EEENS4_18smem_ptr_flag_bitsILi32EEENST_INS5_IJNSA_ILi8EEESH_EEENS5_IJSH_SC_EEEEEEEvNS4_8identityENS4_28SM100_TMA_2SM_LOAD_MULTICASTES1B_vS1C_EENS_8epilogue10collective18CollectiveEpilogueINS1F_23Sm100TmaWarpSpecializedILi4ELi2ELi16ELb1ELb0EEEJNS5_IJSG_SG_SH_EEENS5_IJNST_ISG_SC_EENST_INSA_ILi16EEESC_EEEEEfSJ_fSJ_NS1F_6fusion15FusionCallbacksIS1J_NS1P_17LinearCombinationIffffLNS_15FloatRoundStyleE2EEES1K_S1O_JEEENS4_5SM1004TMEM4LOAD26SM100_TMEM_LOAD_32dp32b16xENS4_13SM90_TMA_LOADENS12_INS13_ILi2ELi4ELi3EEES16_NST_INS5_IJS17_S1M_EEENS5_IJS1M_SC_EEEEEEENS4_39AutoVectorizingCopyWithAssumedAlignmentILi128EEENS4_14SM90_TMA_STOREES24_S26_S26_EEEvvEEEEvNT_6ParamsE,"",@"SHT_CUDA_INFO"
	.sectionflags	@""
	.align	4


	//----- nvinfo : EIATTR_CUDA_API_VERSION
	.align		4
        /*0000*/ 	.byte	0x04, 0x37
        /*0002*/ 	.short	(.L_31 - .L_30)
.L_30:
        /*0004*/ 	.word	0x00000082


	//----- nvinfo : EIATTR_KPARAM_INFO
	.align		4
.L_31:
        /*0008*/ 	.byte	0x04, 0x17
        /*000a*/ 	.short	(.L_33 - .L_32)
.L_32:
        /*000c*/ 	.word	0x00000000
        /*0010*/ 	.short	0x0000
        /*0012*/ 	.short	0x0000
        /*0014*/ 	.byte	0x00, 0xf0, 0x01, 0x20


	//----- nvinfo : EIATTR_AT_ENTRY_FRAGMENTS
	.align		4
.L_33:
        /*0018*/ 	.byte	0x04, 0x4f
        /*001a*/ 	.short	(.L_35 - .L_34)


	//   ....[0]....
.L_34:
        /*001c*/ 	.word	0x00000007


	//----- nvinfo : EIATTR_RESERVED_SMEM_USED
	.align		4
.L_35:
        /*0020*/ 	.byte	0x01, 0x41
	.zero		2


	//----- nvinfo : EIATTR_SPARSE_MMA_MASK
	.align		4
        /*0024*/ 	.byte	0x03, 0x50
        /*0026*/ 	.short	0x0000


	//----- nvinfo : EIATTR_TCGEN05_2CTA_USED
	.align		4
        /*0028*/ 	.byte	0x01, 0x52
	.zero		2


	//----- nvinfo : EIATTR_MAXREG_COUNT
	.align		4
        /*002c*/ 	.byte	0x03, 0x1b
        /*002e*/ 	.short	0x00ff


	//----- nvinfo : EIATTR_NUM_BARRIERS
	.align		4
        /*0030*/ 	.byte	0x02, 0x4c
        /*0032*/ 	.byte	0x07
	.zero		1


	//----- nvinfo : EIATTR_EXTERNS
	.align		4
        /*0034*/ 	.byte	0x04, 0x0f
        /*0036*/ 	.short	(.L_37 - .L_36)


	//   ....[0]....
	.align		4
.L_36:
        /*0038*/ 	.word	index@(__assertfail)


	//----- nvinfo : EIATTR_MERCURY_ISA_VERSION
	.align		4
.L_37:
        /*003c*/ 	.byte	0x03, 0x5f
        /*003e*/ 	.short	0x0101


	//----- nvinfo : EIATTR_INT_WARP_WIDE_INSTR_OFFSETS
	.align		4
        /*0040*/ 	.byte	0x04, 0x31
        /*0042*/ 	.short	(.L_39 - .L_38)


	//   ....[0]....
.L_38:
        /*0044*/ 	.word	0x00000e60


	//   ....[1]....
        /*0048*/ 	.word	0x00000f10


	//   ....[2]....
        /*004c*/ 	.word	0x00004650


	//   ....[3]....
        /*0050*/ 	.word	0x00004680


	//   ....[4]....
        /*0054*/ 	.word	0x000046a0


	//   ....[5]....
        /*0058*/ 	.word	0x000052a0


	//   ....[6]....
        /*005c*/ 	.word	0x00005300


	//   ....[7]....
        /*0060*/ 	.word	0x000053f0


	//   ....[8]....
        /*0064*/ 	.word	0x00005470


	//   ....[9]....
        /*0068*/ 	.word	0x00005550


	//   ....[10]....
        /*006c*/ 	.word	0x000055d0


	//   ....[11]....
        /*0070*/ 	.word	0x000056c0


	//   ....[12]....
        /*0074*/ 	.word	0x00005750


	//   ....[13]....
        /*0078*/ 	.word	0x00005840


	//   ....[14]....
        /*007c*/ 	.word	0x000058c0


	//   ....[15]....
        /*0080*/ 	.word	0x000059c0


	//   ....[16]....
        /*0084*/ 	.word	0x00005a40


	//   ....[17]....
        /*0088*/ 	.word	0x00005b40


	//   ....[18]....
        /*008c*/ 	.word	0x00005bd0


	//   ....[19]....
        /*0090*/ 	.word	0x00005cd0


	//   ....[20]....
        /*0094*/ 	.word	0x00005d60


	//----- nvinfo : EIATTR_COOP_GROUP_MASK_REGIDS
	.align		4
.L_39:
        /*0098*/ 	.byte	0x04, 0x29
        /*009a*/ 	.short	(.L_41 - .L_40)


	//   ....[0]....
.L_40:
        /*009c*/ 	.word	0xffffffff


	//   ....[1]....
        /*00a0*/ 	.word	0xffffffff


	//   ....[2]....
        /*00a4*/ 	.word	0xffffffff


	//   ....[3]....
        /*00a8*/ 	.word	0xffffffff


	//   ....[4]....
        /*00ac*/ 	.word	0xffffffff


	//   ....[5]....
        /*00b0*/ 	.word	0xffffffff


	//   ....[6]....
        /*00b4*/ 	.word	0xffffffff


	//   ....[7]....
        /*00b8*/ 	.word	0xffffffff


	//   ....[8]....
        /*00bc*/ 	.word	0xffffffff


	//   ....[9]....
        /*00c0*/ 	.word	0xffffffff


	//   ....[10]....
        /*00c4*/ 	.word	0xffffffff


	//   ....[11]....
        /*00c8*/ 	.word	0xffffffff


	//   ....[12]....
        /*00cc*/ 	.word	0xffffffff


	//   ....[13]....
        /*00d0*/ 	.word	0xffffffff


	//----- nvinfo : EIATTR_COOP_GROUP_INSTR_OFFSETS
	.align		4
.L_41:
        /*00d4*/ 	.byte	0x04, 0x28
        /*00d6*/ 	.short	(.L_43 - .L_42)


	//   ....[0]....
.L_42:
        /*00d8*/ 	.word	0x000000b0


	//   ....[1]....
        /*00dc*/ 	.word	0x00000520


	//   ....[2]....
        /*00e0*/ 	.word	0x00000770


	//   ....[3]....
        /*00e4*/ 	.word	0x00000910


	//   ....[4]....
        /*00e8*/ 	.word	0x00000a10


	//   ....[5]....
        /*00ec*/ 	.word	0x00000b80


	//   ....[6]....
        /*00f0*/ 	.word	0x00000d20


	//   ....[7]....
        /*00f4*/ 	.word	0x00000f80


	//   ....[8]....
        /*00f8*/ 	.word	0x00002300


	//   ....[9]....
        /*00fc*/ 	.word	0x00003430


	//   ....[10]....
        /*0100*/ 	.word	0x00003900


	//   ....[11]....
        /*0104*/ 	.word	0x00003930


	//   ....[12]....
        /*0108*/ 	.word	0x00004550


	//   ....[13]....
        /*010c*/ 	.word	0x00004760


	//----- nvinfo : EIATTR_VRC_CTA_INIT_COUNT
	.align		4
.L_43:
        /*0110*/ 	.byte	0x02, 0x4a
        /*0112*/ 	.byte	0x80
	.zero		1


	//----- nvinfo : EIATTR_SYSCALL_OFFSETS
	.align		4
        /*0114*/ 	.byte	0x04, 0x46
        /*0116*/ 	.short	(.L_45 - .L_44)


	//   ....[0]....
.L_44:
        /*0118*/ 	.word	0x000069e0


	//   ....[1]....
        /*011c*/ 	.word	0x00006ad0


	//   ....[2]....
        /*0120*/ 	.word	0x00007290


	//   ....[3]....
        /*0124*/ 	.word	0x00007a10


	//   ....[4]....
        /*0128*/ 	.word	0x00008160


	//   ....[5]....
        /*012c*/ 	.word	0x000088f0


	//   ....[6]....
        /*0130*/ 	.word	0x00009080


	//   ....[7]....
        /*0134*/ 	.word	0x00009840


	//   ....[8]....
        /*0138*/ 	.word	0x00009fd0


	//   ....[9]....
        /*013c*/ 	.word	0x0000a710


	//----- nvinfo : EIATTR_MBARRIER_INSTR_OFFSETS
	.align		4
.L_45:
        /*0140*/ 	.byte	0x04, 0x39
        /*0142*/ 	.short	(.L_47 - .L_46)


	//   ....[0]....
.L_46:
        /*0144*/ 	.word	0x00000660
        /*0148*/ 	.word	0x000000ff
        /*014c*/ 	.word	0x00000000
        /*0150*/ 	.short	0x0100
        /*0152*/ 	.byte	0x04
	.zero		1


	//   ....[1]....
        /*0154*/ 	.word	0x00000670
        /*0158*/ 	.word	0x000000ff
        /*015c*/ 	.word	0x00000040
        /*0160*/ 	.short	0x0100
        /*0162*/ 	.byte	0x04
	.zero		1


	//   ....[2]....
        /*0164*/ 	.word	0x00000680
        /*0168*/ 	.word	0x000000ff
        /*016c*/ 	.word	0x00000008
        /*0170*/ 	.short	0x0100
        /*0172*/ 	.byte	0x04
	.zero		1


	//   ....[3]....
        /*0174*/ 	.word	0x00000690
        /*0178*/ 	.word	0x000000ff
        /*017c*/ 	.word	0x00000048
        /*0180*/ 	.short	0x0100
        /*0182*/ 	.byte	0x04
	.zero		1


	//   ....[4]....
        /*0184*/ 	.word	0x000006a0
        /*0188*/ 	.word	0x000000ff
        /*018c*/ 	.word	0x00000010
        /*0190*/ 	.short	0x0100
        /*0192*/ 	.byte	0x04
	.zero		1


	//   ....[5]....
        /*0194*/ 	.word	0x000006b0
        /*0198*/ 	.word	0x000000ff
        /*019c*/ 	.word	0x00000050
        /*01a0*/ 	.short	0x0100
        /*01a2*/ 	.byte	0x04
	.zero		1


	//   ....[6]....
        /*01a4*/ 	.word	0x000006c0
        /*01a8*/ 	.word	0x000000ff
        /*01ac*/ 	.word	0x00000018
        /*01b0*/ 	.short	0x0100
        /*01b2*/ 	.byte	0x04
	.zero		1


	//   ....[7]....
        /*01b4*/ 	.word	0x000006d0
        /*01b8*/ 	.word	0x000000ff
        /*01bc*/ 	.word	0x00000058
        /*01c0*/ 	.short	0x0100
        /*01c2*/ 	.byte	0x04
	.zero		1


	//   ....[8]....
        /*01c4*/ 	.word	0x000006e0
        /*01c8*/ 	.word	0x000000ff
        /*01cc*/ 	.word	0x00000020
        /*01d0*/ 	.short	0x0100
        /*01d2*/ 	.byte	0x04
	.zero		1


	//   ....[9]....
        /*01d4*/ 	.word	0x000006f0
        /*01d8*/ 	.word	0x000000ff
        /*01dc*/ 	.word	0x00000060
        /*01e0*/ 	.short	0x0100
        /*01e2*/ 	.byte	0x04
	.zero		1


	//   ....[10]....
        /*01e4*/ 	.word	0x00000700
        /*01e8*/ 	.word	0x000000ff
        /*01ec*/ 	.word	0x00000028
        /*01f0*/ 	.short	0x0100
        /*01f2*/ 	.byte	0x04
	.zero		1


	//   ....[11]....
        /*01f4*/ 	.word	0x00000710
        /*01f8*/ 	.word	0x000000ff
        /*01fc*/ 	.word	0x00000068
        /*0200*/ 	.short	0x0100
        /*0202*/ 	.byte	0x04
	.zero		1


	//   ....[12]....
        /*0204*/ 	.word	0x00000720
        /*0208*/ 	.word	0x000000ff
        /*020c*/ 	.word	0x00000030
        /*0210*/ 	.short	0x0100
        /*0212*/ 	.byte	0x04
	.zero		1


	//   ....[13]....
        /*0214*/ 	.word	0x00000730
        /*0218*/ 	.word	0x000000ff
        /*021c*/ 	.word	0x00000070
        /*0220*/ 	.short	0x0100
        /*0222*/ 	.byte	0x04
	.zero		1


	//   ....[14]....
        /*0224*/ 	.word	0x00000740
        /*0228*/ 	.word	0x000000ff
        /*022c*/ 	.word	0x00000038
        /*0230*/ 	.short	0x0100
        /*0232*/ 	.byte	0x04
	.zero		1


	//   ....[15]....
        /*0234*/ 	.word	0x00000750
        /*0238*/ 	.word	0x000000ff
        /*023c*/ 	.word	0x00000078
        /*0240*/ 	.short	0x0100
        /*0242*/ 	.byte	0x04
	.zero		1


	//   ....[16]....
        /*0244*/ 	.word	0x00000880
        /*0248*/ 	.word	0x000000ff
        /*024c*/ 	.word	0x00000080
        /*0250*/ 	.short	0x0100
        /*0252*/ 	.byte	0x04
	.zero		1


	//   ....[17]....
        /*0254*/ 	.word	0x00000890
        /*0258*/ 	.word	0x000000ff
        /*025c*/ 	.word	0x000000a0
        /*0260*/ 	.short	0x0100
        /*0262*/ 	.byte	0x04
	.zero		1


	//   ....[18]....
        /*0264*/ 	.word	0x000008a0
        /*0268*/ 	.word	0x000000ff
        /*026c*/ 	.word	0x00000088
        /*0270*/ 	.short	0x0100
        /*0272*/ 	.byte	0x04
	.zero		1


	//   ....[19]....
        /*0274*/ 	.word	0x000008b0
        /*0278*/ 	.word	0x000000ff
        /*027c*/ 	.word	0x000000a8
        /*0280*/ 	.short	0x0100
        /*0282*/ 	.byte	0x04
	.zero		1


	//   ....[20]....
        /*0284*/ 	.word	0x000008c0
        /*0288*/ 	.word	0x000000ff
        /*028c*/ 	.word	0x00000090
        /*0290*/ 	.short	0x0100
        /*0292*/ 	.byte	0x04
	.zero		1


	//   ....[21]....
        /*0294*/ 	.word	0x000008d0
        /*0298*/ 	.word	0x000000ff
        /*029c*/ 	.word	0x000000b0
        /*02a0*/ 	.short	0x0100
        /*02a2*/ 	.byte	0x04
	.zero		1


	//   ....[22]....
        /*02a4*/ 	.word	0x000008e0
        /*02a8*/ 	.word	0x000000ff
        /*02ac*/ 	.word	0x00000098
        /*02b0*/ 	.short	0x0100
        /*02b2*/ 	.byte	0x04
	.zero		1


	//   ....[23]....
        /*02b4*/ 	.word	0x000008f0
        /*02b8*/ 	.word	0x000000ff
        /*02bc*/ 	.word	0x000000b8
        /*02c0*/ 	.short	0x0100
        /*02c2*/ 	.byte	0x04
	.zero		1


	//   ....[24]....
        /*02c4*/ 	.word	0x000009e0
        /*02c8*/ 	.word	0x000000ff
        /*02cc*/ 	.word	0x000000c0
        /*02d0*/ 	.short	0x0100
        /*02d2*/ 	.byte	0x06
	.zero		1


	//   ....[25]....
        /*02d4*/ 	.word	0x000009f0
        /*02d8*/ 	.word	0x000000ff
        /*02dc*/ 	.word	0x000000c8
        /*02e0*/ 	.short	0x0100
        /*02e2*/ 	.byte	0x06
	.zero		1


	//   ....[26]....
        /*02e4*/ 	.word	0x00000b30
        /*02e8*/ 	.word	0x000000ff
        /*02ec*/ 	.word	0x000000d0
        /*02f0*/ 	.short	0x0100
        /*02f2*/ 	.byte	0x06
	.zero		1


	//   ....[27]....
        /*02f4*/ 	.word	0x00000b40
        /*02f8*/ 	.word	0x000000ff
        /*02fc*/ 	.word	0x000000e0
        /*0300*/ 	.short	0x0100
        /*0302*/ 	.byte	0x06
	.zero		1


	//   ....[28]....
        /*0304*/ 	.word	0x00000b50
        /*0308*/ 	.word	0x000000ff
        /*030c*/ 	.word	0x000000d8
        /*0310*/ 	.short	0x0100
        /*0312*/ 	.byte	0x06
	.zero		1


	//   ....[29]....
        /*0314*/ 	.word	0x00000b60
        /*0318*/ 	.word	0x000000ff
        /*031c*/ 	.word	0x000000e8
        /*0320*/ 	.short	0x0100
        /*0322*/ 	.byte	0x06
	.zero		1


	//   ....[30]....
        /*0324*/ 	.word	0x00000c90
        /*0328*/ 	.word	0x000000ff
        /*032c*/ 	.word	0x000000f0
        /*0330*/ 	.short	0x0100
        /*0332*/ 	.byte	0x04
	.zero		1


	//   ....[31]....
        /*0334*/ 	.word	0x00000ca0
        /*0338*/ 	.word	0x000000ff
        /*033c*/ 	.word	0x00000110
        /*0340*/ 	.short	0x0100
        /*0342*/ 	.byte	0x04
	.zero		1


	//   ....[32]....
        /*0344*/ 	.word	0x00000cb0
        /*0348*/ 	.word	0x000000ff
        /*034c*/ 	.word	0x000000f8
        /*0350*/ 	.short	0x0100
        /*0352*/ 	.byte	0x04
	.zero		1


	//   ....[33]....
        /*0354*/ 	.word	0x00000cc0
        /*0358*/ 	.word	0x000000ff
        /*035c*/ 	.word	0x00000118
        /*0360*/ 	.short	0x0100
        /*0362*/ 	.byte	0x04
	.zero		1


	//   ....[34]....
        /*0364*/ 	.word	0x00000cd0
        /*0368*/ 	.word	0x000000ff
        /*036c*/ 	.word	0x00000100
        /*0370*/ 	.short	0x0100
        /*0372*/ 	.byte	0x04
	.zero		1


	//   ....[35]....
        /*0374*/ 	.word	0x00000ce0
        /*0378*/ 	.word	0x000000ff
        /*037c*/ 	.word	0x00000120
        /*0380*/ 	.short	0x0100
        /*0382*/ 	.byte	0x04
	.zero		1


	//   ....[36]....
        /*0384*/ 	.word	0x00000cf0
        /*0388*/ 	.word	0x000000ff
        /*038c*/ 	.word	0x00000108
        /*0390*/ 	.short	0x0100
        /*0392*/ 	.byte	0x04
	.zero		1


	//   ....[37]....
        /*0394*/ 	.word	0x00000d00
        /*0398*/ 	.word	0x000000ff
        /*039c*/ 	.word	0x00000128
        /*03a0*/ 	.short	0x0100
        /*03a2*/ 	.byte	0x04
	.zero		1


	//   ....[38]....
        /*03a4*/ 	.word	0x00000e00
        /*03a8*/ 	.word	0x000000ff
        /*03ac*/ 	.word	0x00000130
        /*03b0*/ 	.short	0x0100
        /*03b2*/ 	.byte	0x04
	.zero		1


	//   ....[39]....
        /*03b4*/ 	.word	0x00000e10
        /*03b8*/ 	.word	0x000000ff
        /*03bc*/ 	.word	0x00000140
        /*03c0*/ 	.short	0x0100
        /*03c2*/ 	.byte	0x04
	.zero		1


	//   ....[40]....
        /*03c4*/ 	.word	0x00000e20
        /*03c8*/ 	.word	0x000000ff
        /*03cc*/ 	.word	0x00000138
        /*03d0*/ 	.short	0x0100
        /*03d2*/ 	.byte	0x04
	.zero		1


	//   ....[41]....
        /*03d4*/ 	.word	0x00000e30
        /*03d8*/ 	.word	0x000000ff
        /*03dc*/ 	.word	0x00000148
        /*03e0*/ 	.short	0x0100
        /*03e2*/ 	.byte	0x04
	.zero		1


	//   ....[42]....
        /*03e4*/ 	.word	0x00000f30
        /*03e8*/ 	.word	0x000000ff
        /*03ec*/ 	.word	0x00000150
        /*03f0*/ 	.short	0x0100
        /*03f2*/ 	.byte	0x06
	.zero		1


	//   ....[43]....
        /*03f4*/ 	.word	0x00001b40
        /*03f8*/ 	.word	0x00000000
        /*03fc*/ 	.word	0x00000140
        /*0400*/ 	.short	0x010a
        /*0402*/ 	.byte	0xff
	.zero		1


	//   ....[44]....
        /*0404*/ 	.word	0x00001b70
        /*0408*/ 	.word	0x00000000
        /*040c*/ 	.word	0x00000130
        /*0410*/ 	.short	0x0101
        /*0412*/ 	.byte	0xff
	.zero		1


	//   ....[45]....
        /*0414*/ 	.word	0x00001c10
        /*0418*/ 	.word	0x000000ff
        /*041c*/ 	.word	0x00000040
        /*0420*/ 	.short	0x010a
        /*0422*/ 	.byte	0x04
	.zero		1


	//   ....[46]....
        /*0424*/ 	.word	0x00001ce0
        /*0428*/ 	.word	0x000000ff
        /*042c*/ 	.word	0x00000040
        /*0430*/ 	.short	0x010a
        /*0432*/ 	.byte	0x21
	.zero		1


	//   ....[47]....
        /*0434*/ 	.word	0x00001e90
        /*0438*/ 	.word	0x000000ff
        /*043c*/ 	.word	0x00000040
        /*0440*/ 	.short	0x010a
        /*0442*/ 	.byte	0x05
	.zero		1


	//   ....[48]....
        /*0444*/ 	.word	0x00001fb0
        /*0448*/ 	.word	0x000000ff
        /*044c*/ 	.word	0x000000c8
        /*0450*/ 	.short	0x0101
        /*0452*/ 	.byte	0x0d
	.zero		1


	//   ....[49]....
        /*0454*/ 	.word	0x00001fd0
        /*0458*/ 	.word	0x000000ff
        /*045c*/ 	.word	0x00000040
        /*0460*/ 	.short	0x010a
        /*0462*/ 	.byte	0x04
	.zero		1


	//   ....[50]....
        /*0464*/ 	.word	0x00002050
        /*0468*/ 	.word	0x000000ff
        /*046c*/ 	.word	0x00000040
        /*0470*/ 	.short	0x010a
        /*0472*/ 	.byte	0x09
	.zero		1


	//   ....[51]....
        /*0474*/ 	.word	0x00002220
        /*0478*/ 	.word	0x000000ff
        /*047c*/ 	.word	0x00000040
        /*0480*/ 	.short	0x010a
        /*0482*/ 	.byte	0x05
	.zero		1


	//   ....[52]....
        /*0484*/ 	.word	0x00002330
        /*0488*/ 	.word	0x00000003
        /*048c*/ 	.word	0x000000d0
        /*0490*/ 	.short	0x010a
        /*0492*/ 	.byte	0xff
	.zero		1


	//   ....[53]....
        /*0494*/ 	.word	0x00002480
        /*0498*/ 	.word	0x00000000
        /*049c*/ 	.word	0x00000000
        /*04a0*/ 	.short	0x0101
        /*04a2*/ 	.byte	0xff
	.zero		1


	//   ....[54]....
        /*04a4*/ 	.word	0x00002a40
        /*04a8*/ 	.word	0x000000ff
        /*04ac*/ 	.word	0x00000000
        /*04b0*/ 	.short	0x010a
        /*04b2*/ 	.byte	0x04
	.zero		1


	//   ....[55]....
        /*04b4*/ 	.word	0x00002ad0
        /*04b8*/ 	.word	0x000000ff
        /*04bc*/ 	.word	0x00000000
        /*04c0*/ 	.short	0x010a
        /*04c2*/ 	.byte	0x05
	.zero		1


	//   ....[56]....
        /*04c4*/ 	.word	0x00002b60
        /*04c8*/ 	.word	0x000000ff
        /*04cc*/ 	.word	0x00000000
        /*04d0*/ 	.short	0x010a
        /*04d2*/ 	.byte	0x05
	.zero		1


	//   ....[57]....
        /*04d4*/ 	.word	0x00002bf0
        /*04d8*/ 	.word	0x000000ff
        /*04dc*/ 	.word	0x00000000
        /*04e0*/ 	.short	0x010a
        /*04e2*/ 	.byte	0x05
	.zero		1


	//   ....[58]....
        /*04e4*/ 	.word	0x00002c80
        /*04e8*/ 	.word	0x000000ff
        /*04ec*/ 	.word	0x00000000
        /*04f0*/ 	.short	0x010a
        /*04f2*/ 	.byte	0x05
	.zero		1


	//   ....[59]....
        /*04f4*/ 	.word	0x00002d10
        /*04f8*/ 	.word	0x000000ff
        /*04fc*/ 	.word	0x00000000
        /*0500*/ 	.short	0x010a
        /*0502*/ 	.byte	0x05
	.zero		1


	//   ....[60]....
        /*0504*/ 	.word	0x00002da0
        /*0508*/ 	.word	0x000000ff
        /*050c*/ 	.word	0x00000000
        /*0510*/ 	.short	0x010a
        /*0512*/ 	.byte	0x05
	.zero		1


	//   ....[61]....
        /*0514*/ 	.word	0x00002e40
        /*0518*/ 	.word	0x00000000
        /*051c*/ 	.word	0x00000000
        /*0520*/ 	.short	0x010a
        /*0522*/ 	.byte	0xff
	.zero		1


	//   ....[62]....
        /*0524*/ 	.word	0x00002f80
        /*0528*/ 	.word	0x00000000
        /*052c*/ 	.word	0x00000130
        /*0530*/ 	.short	0x010a
        /*0532*/ 	.byte	0xff
	.zero		1


	//   ....[63]....
        /*0534*/ 	.word	0x00002ff0
        /*0538*/ 	.word	0x00000000
        /*053c*/ 	.word	0x00000000
        /*0540*/ 	.short	0x0101
        /*0542*/ 	.byte	0xff
	.zero		1


	//   ....[64]....
        /*0544*/ 	.word	0x00003010
        /*0548*/ 	.word	0x000000ff
        /*054c*/ 	.word	0x000000e0
        /*0550*/ 	.short	0x010a
        /*0552*/ 	.byte	0x04
	.zero		1


	//   ....[65]....
        /*0554*/ 	.word	0x00003130
        /*0558*/ 	.word	0x00000000
        /*055c*/ 	.word	0x000000d0
        /*0560*/ 	.short	0x010a
        /*0562*/ 	.byte	0xff
	.zero		1


	//   ....[66]....
        /*0564*/ 	.word	0x00003230
        /*0568*/ 	.word	0x00000000
        /*056c*/ 	.word	0x00000000
        /*0570*/ 	.short	0x0101
        /*0572*/ 	.byte	0xff
	.zero		1


	//   ....[67]....
        /*0574*/ 	.word	0x000032c0
        /*0578*/ 	.word	0x000000ff
        /*057c*/ 	.word	0x000000e0
        /*0580*/ 	.short	0x0106
        /*0582*/ 	.byte	0x04
	.zero		1


	//   ....[68]....
        /*0584*/ 	.word	0x000032e0
        /*0588*/ 	.word	0x000000ff
        /*058c*/ 	.word	0x000000e0
        /*0590*/ 	.short	0x010a
        /*0592*/ 	.byte	0x04
	.zero		1


	//   ....[69]....
        /*0594*/ 	.word	0x00003370
        /*0598*/ 	.word	0x000000ff
        /*059c*/ 	.word	0x000000e0
        /*05a0*/ 	.short	0x0106
        /*05a2*/ 	.byte	0x07
	.zero		1


	//   ....[70]....
        /*05a4*/ 	.word	0x000033b0
        /*05a8*/ 	.word	0x00000000
        /*05ac*/ 	.word	0x000000e0
        /*05b0*/ 	.short	0x010a
        /*05b2*/ 	.byte	0xff
	.zero		1


	//   ....[71]....
        /*05b4*/ 	.word	0x00003600
        /*05b8*/ 	.word	0x000000ff
        /*05bc*/ 	.word	0x00000008
        /*05c0*/ 	.short	0x010a
        /*05c2*/ 	.byte	0x05
	.zero		1


	//   ....[72]....
        /*05c4*/ 	.word	0x00003620
        /*05c8*/ 	.word	0x000000ff
        /*05cc*/ 	.word	0x00000008
        /*05d0*/ 	.short	0x010a
        /*05d2*/ 	.byte	0x05
	.zero		1


	//   ....[73]....
        /*05d4*/ 	.word	0x000037b0
        /*05d8*/ 	.word	0x000000ff
        /*05dc*/ 	.word	0x00000008
        /*05e0*/ 	.short	0x010a
        /*05e2*/ 	.byte	0x05
	.zero		1


	//   ....[74]....
        /*05e4*/ 	.word	0x000037d0
        /*05e8*/ 	.word	0x000000ff
        /*05ec*/ 	.word	0x00000008
        /*05f0*/ 	.short	0x010a
        /*05f2*/ 	.byte	0x05
	.zero		1


	//   ....[75]....
        /*05f4*/ 	.word	0x00003890
        /*05f8*/ 	.word	0x000000ff
        /*05fc*/ 	.word	0x00000000
        /*0600*/ 	.short	0x0101
        /*0602*/ 	.byte	0x04
	.zero		1


	//   ....[76]....
        /*0604*/ 	.word	0x00003bd0
        /*0608*/ 	.word	0x00000000
        /*060c*/ 	.word	0x000000d0
        /*0610*/ 	.short	0x010a
        /*0612*/ 	.byte	0xff
	.zero		1


	//   ....[77]....
        /*0614*/ 	.word	0x00003c90
        /*0618*/ 	.word	0x00000000
        /*061c*/ 	.word	0x00000000
        /*0620*/ 	.short	0x0101
        /*0622*/ 	.byte	0xff
	.zero		1


	//   ....[78]....
        /*0624*/ 	.word	0x00003d50
        /*0628*/ 	.word	0x000000ff
        /*062c*/ 	.word	0x00000000
        /*0630*/ 	.short	0x010a
        /*0632*/ 	.byte	0x04
	.zero		1


	//   ....[79]....
        /*0634*/ 	.word	0x00003d60
        /*0638*/ 	.word	0x000000ff
        /*063c*/ 	.word	0x00000110
        /*0640*/ 	.short	0x010a
        /*0642*/ 	.byte	0x1f
	.zero		1


	//   ....[80]....
        /*0644*/ 	.word	0x00003e10
        /*0648*/ 	.word	0x000000ff
        /*064c*/ 	.word	0x00000000
        /*0650*/ 	.short	0x010a
        /*0652*/ 	.byte	0x05
	.zero		1


	//   ....[81]....
        /*0654*/ 	.word	0x00003f40
        /*0658*/ 	.word	0x000000ff
        /*065c*/ 	.word	0x00000000
        /*0660*/ 	.short	0x010a
        /*0662*/ 	.byte	0x04
	.zero		1


	//   ....[82]....
        /*0664*/ 	.word	0x00004240
        /*0668*/ 	.word	0x000000ff
        /*066c*/ 	.word	0x00000000
        /*0670*/ 	.short	0x010a
        /*0672*/ 	.byte	0x04
	.zero		1


	//   ....[83]....
        /*0674*/ 	.word	0x000042d0
        /*0678*/ 	.word	0x000000ff
        /*067c*/ 	.word	0x00000000
        /*0680*/ 	.short	0x010a
        /*0682*/ 	.byte	0x05
	.zero		1


	//   ....[84]....
        /*0684*/ 	.word	0x00004360
        /*0688*/ 	.word	0x000000ff
        /*068c*/ 	.word	0x00000000
        /*0690*/ 	.short	0x010a
        /*0692*/ 	.byte	0x05
	.zero		1


	//   ....[85]....
        /*0694*/ 	.word	0x00004400
        /*0698*/ 	.word	0x00000000
        /*069c*/ 	.word	0x00000000
        /*06a0*/ 	.short	0x010a
        /*06a2*/ 	.byte	0xff
	.zero		1


	//   ....[86]....
        /*06a4*/ 	.word	0x00004440
        /*06a8*/ 	.word	0x00000000
        /*06ac*/ 	.word	0x00000000
        /*06b0*/ 	.short	0x010a
        /*06b2*/ 	.byte	0xff
	.zero		1


	//   ....[87]....
        /*06b4*/ 	.word	0x000044b0
        /*06b8*/ 	.word	0x000000ff
        /*06bc*/ 	.word	0x00000000
        /*06c0*/ 	.short	0x0101
        /*06c2*/ 	.byte	0x04
	.zero		1


	//   ....[88]....
        /*06c4*/ 	.word	0x000044f0
        /*06c8*/ 	.word	0x000000ff
        /*06cc*/ 	.word	0x00000150
        /*06d0*/ 	.short	0x010a
        /*06d2*/ 	.byte	0x1a
	.zero		1


	//   ....[89]....
        /*06d4*/ 	.word	0x00004540
        /*06d8*/ 	.word	0x000000ff
        /*06dc*/ 	.word	0x00000000
        /*06e0*/ 	.short	0x0101
        /*06e2*/ 	.byte	0x04
	.zero		1


	//   ....[90]....
        /*06e4*/ 	.word	0x00004a50
        /*06e8*/ 	.word	0x00000008
        /*06ec*/ 	.word	0x000000d0
        /*06f0*/ 	.short	0x010a
        /*06f2*/ 	.byte	0xff
	.zero		1


	//   ....[91]....
        /*06f4*/ 	.word	0x00004bc0
        /*06f8*/ 	.word	0x00000000
        /*06fc*/ 	.word	0x00000000
        /*0700*/ 	.short	0x0101
        /*0702*/ 	.byte	0xff
	.zero		1


	//   ....[92]....
        /*0704*/ 	.word	0x000050b0
        /*0708*/ 	.word	0x000000ff
        /*070c*/ 	.word	0x000000c8
        /*0710*/ 	.short	0x010a
        /*0712*/ 	.byte	0x15
	.zero		1


	//   ....[93]....
        /*0714*/ 	.word	0x00005240
        /*0718*/ 	.word	0x000000ff
        /*071c*/ 	.word	0x000000a0
        /*0720*/ 	.short	0x010a
        /*0722*/ 	.byte	0x15
	.zero		1


	//   ....[94]....
        /*0724*/ 	.word	0x000053a0
        /*0728*/ 	.word	0x000000ff
        /*072c*/ 	.word	0x00000080
        /*0730*/ 	.short	0x010b
        /*0732*/ 	.byte	0x15
	.zero		1


	//   ....[95]....
        /*0734*/ 	.word	0x000053b0
        /*0738*/ 	.word	0x000000ff
        /*073c*/ 	.word	0x00000000
        /*0740*/ 	.short	0x0101
        /*0742*/ 	.byte	0x25
	.zero		1


	//   ....[96]....
        /*0744*/ 	.word	0x000053c0
        /*0748*/ 	.word	0x000000ff
        /*074c*/ 	.word	0x000000a8
        /*0750*/ 	.short	0x010a
        /*0752*/ 	.byte	0x15
	.zero		1


	//   ....[97]....
        /*0754*/ 	.word	0x00005500
        /*0758*/ 	.word	0x000000ff
        /*075c*/ 	.word	0x00000088
        /*0760*/ 	.short	0x010b
        /*0762*/ 	.byte	0x15
	.zero		1


	//   ....[98]....
        /*0764*/ 	.word	0x00005510
        /*0768*/ 	.word	0x000000ff
        /*076c*/ 	.word	0x00000000
        /*0770*/ 	.short	0x0101
        /*0772*/ 	.byte	0x1f
	.zero		1


	//   ....[99]....
        /*0774*/ 	.word	0x00005520
        /*0778*/ 	.word	0x000000ff
        /*077c*/ 	.word	0x000000b0
        /*0780*/ 	.short	0x010a
        /*0782*/ 	.byte	0x15
	.zero		1


	//   ....[100]....
        /*0784*/ 	.word	0x00005670
        /*0788*/ 	.word	0x000000ff
        /*078c*/ 	.word	0x00000090
        /*0790*/ 	.short	0x010b
        /*0792*/ 	.byte	0x15
	.zero		1


	//   ....[101]....
        /*0794*/ 	.word	0x00005680
        /*0798*/ 	.word	0x000000ff
        /*079c*/ 	.word	0x00000000
        /*07a0*/ 	.short	0x0101
        /*07a2*/ 	.byte	0x1e
	.zero		1


	//   ....[102]....
        /*07a4*/ 	.word	0x00005690
        /*07a8*/ 	.word	0x000000ff
        /*07ac*/ 	.word	0x000000b8
        /*07b0*/ 	.short	0x010a
        /*07b2*/ 	.byte	0x15
	.zero		1


	//   ....[103]....
        /*07b4*/ 	.word	0x000057f0
        /*07b8*/ 	.word	0x000000ff
        /*07bc*/ 	.word	0x00000098
        /*07c0*/ 	.short	0x010b
        /*07c2*/ 	.byte	0x15
	.zero		1


	//   ....[104]....
        /*07c4*/ 	.word	0x00005800
        /*07c8*/ 	.word	0x000000ff
        /*07cc*/ 	.word	0x00000000
        /*07d0*/ 	.short	0x0101
        /*07d2*/ 	.byte	0x1d
	.zero		1


	//   ....[105]....
        /*07d4*/ 	.word	0x00005810
        /*07d8*/ 	.word	0x000000ff
        /*07dc*/ 	.word	0x000000a0
        /*07e0*/ 	.short	0x010a
        /*07e2*/ 	.byte	0x15
	.zero		1


	//   ....[106]....
        /*07e4*/ 	.word	0x00005970
        /*07e8*/ 	.word	0x000000ff
        /*07ec*/ 	.word	0x00000080
        /*07f0*/ 	.short	0x010b
        /*07f2*/ 	.byte	0x15
	.zero		1


	//   ....[107]....
        /*07f4*/ 	.word	0x00005980
        /*07f8*/ 	.word	0x000000ff
        /*07fc*/ 	.word	0x00000000
        /*0800*/ 	.short	0x0101
        /*0802*/ 	.byte	0x25
	.zero		1


	//   ....[108]....
        /*0804*/ 	.word	0x00005990
        /*0808*/ 	.word	0x000000ff
        /*080c*/ 	.word	0x000000a8
        /*0810*/ 	.short	0x010a
        /*0812*/ 	.byte	0x15
	.zero		1


	//   ....[109]....
        /*0814*/ 	.word	0x00005af0
        /*0818*/ 	.word	0x000000ff
        /*081c*/ 	.word	0x00000088
        /*0820*/ 	.short	0x010b
        /*0822*/ 	.byte	0x15
	.zero		1


	//   ....[110]....
        /*0824*/ 	.word	0x00005b00
        /*0828*/ 	.word	0x000000ff
        /*082c*/ 	.word	0x00000000
        /*0830*/ 	.short	0x0101
        /*0832*/ 	.byte	0x1f
	.zero		1


	//   ....[111]....
        /*0834*/ 	.word	0x00005b10
        /*0838*/ 	.word	0x000000ff
        /*083c*/ 	.word	0x000000b0
        /*0840*/ 	.short	0x010a
        /*0842*/ 	.byte	0x15
	.zero		1


	//   ....[112]....
        /*0844*/ 	.word	0x00005c80
        /*0848*/ 	.word	0x000000ff
        /*084c*/ 	.word	0x00000090
        /*0850*/ 	.short	0x010b
        /*0852*/ 	.byte	0x15
	.zero		1


	//   ....[113]....
        /*0854*/ 	.word	0x00005c90
        /*0858*/ 	.word	0x000000ff
        /*085c*/ 	.word	0x00000000
        /*0860*/ 	.short	0x0101
        /*0862*/ 	.byte	0x1e
	.zero		1


	//   ....[114]....
        /*0864*/ 	.word	0x00005ca0
        /*0868*/ 	.word	0x000000ff
        /*086c*/ 	.word	0x000000b8
        /*0870*/ 	.short	0x010a
        /*0872*/ 	.byte	0x15
	.zero		1


	//   ....[115]....
        /*0874*/ 	.word	0x00005e90
        /*0878*/ 	.word	0x000000ff
        /*087c*/ 	.word	0x00000098
        /*0880*/ 	.short	0x010b
        /*0882*/ 	.byte	0x15
	.zero		1


	//   ....[116]....
        /*0884*/ 	.word	0x00005ea0
        /*0888*/ 	.word	0x000000ff
        /*088c*/ 	.word	0x00000000
        /*0890*/ 	.short	0x0101
        /*0892*/ 	.byte	0x1d
	.zero		1


	//   ....[117]....
        /*0894*/ 	.word	0x00005ec0
        /*0898*/ 	.word	0x000000ff
        /*089c*/ 	.word	0x000000a0
        /*08a0*/ 	.short	0x010a
        /*08a2*/ 	.byte	0x15
	.zero		1


	//   ....[118]....
        /*08a4*/ 	.word	0x00005ee0
        /*08a8*/ 	.word	0x000000ff
        /*08ac*/ 	.word	0x000000a8
        /*08b0*/ 	.short	0x010a
        /*08b2*/ 	.byte	0x15
	.zero		1


	//   ....[119]....
        /*08b4*/ 	.word	0x00005f00
        /*08b8*/ 	.word	0x000000ff
        /*08bc*/ 	.word	0x000000b0
        /*08c0*/ 	.short	0x010a
        /*08c2*/ 	.byte	0x15
	.zero		1


	//   ....[120]....
        /*08c4*/ 	.word	0x00005f50
        /*08c8*/ 	.word	0x00000002
        /*08cc*/ 	.word	0x000000b8
        /*08d0*/ 	.short	0x010a
        /*08d2*/ 	.byte	0xff
	.zero		1


	//   ....[121]....
        /*08d4*/ 	.word	0x00006270
        /*08d8*/ 	.word	0x00000003
        /*08dc*/ 	.word	0x000000d0
        /*08e0*/ 	.short	0x010a
        /*08e2*/ 	.byte	0xff
	.zero		1


	//   ....[122]....
        /*08e4*/ 	.word	0x000063f0
        /*08e8*/ 	.word	0x00000000
        /*08ec*/ 	.word	0x00000000
        /*08f0*/ 	.short	0x0101
        /*08f2*/ 	.byte	0xff
	.zero		1


	//   ....[123]....
        /*08f4*/ 	.word	0x00006f60
        /*08f8*/ 	.word	0x000000ff
        /*08fc*/ 	.word	0x00000080
        /*0900*/ 	.short	0x010a
        /*0902*/ 	.byte	0x2b
	.zero		1


	//   ....[124]....
        /*0904*/ 	.word	0x00006f90
        /*0908*/ 	.word	0x00000047
        /*090c*/ 	.word	0x000000f0
        /*0910*/ 	.short	0x010a
        /*0912*/ 	.byte	0xff
	.zero		1


	//   ....[125]....
        /*0914*/ 	.word	0x00007080
        /*0918*/ 	.word	0x000000ff
        /*091c*/ 	.word	0x00000080
        /*0920*/ 	.short	0x010a
        /*0922*/ 	.byte	0x2b
	.zero		1


	//   ....[126]....
        /*0924*/ 	.word	0x00007170
        /*0928*/ 	.word	0x00000047
        /*092c*/ 	.word	0x000000f0
        /*0930*/ 	.short	0x010a
        /*0932*/ 	.byte	0xff
	.zero		1


	//   ....[127]....
        /*0934*/ 	.word	0x00007740
        /*0938*/ 	.word	0x00000000
        /*093c*/ 	.word	0x00000000
        /*0940*/ 	.short	0x0101
        /*0942*/ 	.byte	0xff
	.zero		1


	//   ....[128]....
        /*0944*/ 	.word	0x00007750
        /*0948*/ 	.word	0x00000002
        /*094c*/ 	.word	0x00000080
        /*0950*/ 	.short	0x010a
        /*0952*/ 	.byte	0xff
	.zero		1


	//   ....[129]....
        /*0954*/ 	.word	0x00007830
        /*0958*/ 	.word	0x00000002
        /*095c*/ 	.word	0x00000080
        /*0960*/ 	.short	0x010a
        /*0962*/ 	.byte	0xff
	.zero		1


	//   ....[130]....
        /*0964*/ 	.word	0x00007e90
        /*0968*/ 	.word	0x00000014
        /*096c*/ 	.word	0x00000000
        /*0970*/ 	.short	0x0101
        /*0972*/ 	.byte	0xff
	.zero		1


	//   ....[131]....
        /*0974*/ 	.word	0x00007eb0
        /*0978*/ 	.word	0x00000006
        /*097c*/ 	.word	0x00000080
        /*0980*/ 	.short	0x010a
        /*0982*/ 	.byte	0xff
	.zero		1


	//   ....[132]....
        /*0984*/ 	.word	0x00007f80
        /*0988*/ 	.word	0x00000006
        /*098c*/ 	.word	0x00000080
        /*0990*/ 	.short	0x010a
        /*0992*/ 	.byte	0xff
	.zero		1


	//   ....[133]....
        /*0994*/ 	.word	0x000085e0
        /*0998*/ 	.word	0x00000014
        /*099c*/ 	.word	0x00000000
        /*09a0*/ 	.short	0x0101
        /*09a2*/ 	.byte	0xff
	.zero		1


	//   ....[134]....
        /*09a4*/ 	.word	0x00008600
        /*09a8*/ 	.word	0x00000000
        /*09ac*/ 	.word	0x00000080
        /*09b0*/ 	.short	0x010a
        /*09b2*/ 	.byte	0xff
	.zero		1


	//   ....[135]....
        /*09b4*/ 	.word	0x000086d0
        /*09b8*/ 	.word	0x00000000
        /*09bc*/ 	.word	0x00000080
        /*09c0*/ 	.short	0x010a
        /*09c2*/ 	.byte	0xff
	.zero		1


	//   ....[136]....
        /*09c4*/ 	.word	0x00008d60
        /*09c8*/ 	.word	0x00000014
        /*09cc*/ 	.word	0x00000000
        /*09d0*/ 	.short	0x0101
        /*09d2*/ 	.byte	0xff
	.zero		1


	//   ....[137]....
        /*09d4*/ 	.word	0x00008d80
        /*09d8*/ 	.word	0x00000006
        /*09dc*/ 	.word	0x00000080
        /*09e0*/ 	.short	0x010a
        /*09e2*/ 	.byte	0xff
	.zero		1


	//   ....[138]....
        /*09e4*/ 	.word	0x00008e50
        /*09e8*/ 	.word	0x00000006
        /*09ec*/ 	.word	0x00000080
        /*09f0*/ 	.short	0x010a
        /*09f2*/ 	.byte	0xff
	.zero		1


	//   ....[139]....
        /*09f4*/ 	.word	0x00009520
        /*09f8*/ 	.word	0x00000014
        /*09fc*/ 	.word	0x00000000
        /*0a00*/ 	.short	0x0101
        /*0a02*/ 	.byte	0xff
	.zero		1


	//   ....[140]....
        /*0a04*/ 	.word	0x00009540
        /*0a08*/ 	.word	0x00000006
        /*0a0c*/ 	.word	0x00000080
        /*0a10*/ 	.short	0x010a
        /*0a12*/ 	.byte	0xff
	.zero		1


	//   ....[141]....
        /*0a14*/ 	.word	0x00009610
        /*0a18*/ 	.word	0x00000006
        /*0a1c*/ 	.word	0x00000080
        /*0a20*/ 	.short	0x010a
        /*0a22*/ 	.byte	0xff
	.zero		1


	//   ....[142]....
        /*0a24*/ 	.word	0x00009cb0
        /*0a28*/ 	.word	0x00000014
        /*0a2c*/ 	.word	0x00000000
        /*0a30*/ 	.short	0x0101
        /*0a32*/ 	.byte	0xff
	.zero		1


	//   ....[143]....
        /*0a34*/ 	.word	0x00009cd0
        /*0a38*/ 	.word	0x00000006
        /*0a3c*/ 	.word	0x00000080
        /*0a40*/ 	.short	0x010a
        /*0a42*/ 	.byte	0xff
	.zero		1


	//   ....[144]....
        /*0a44*/ 	.word	0x00009da0
        /*0a48*/ 	.word	0x00000006
        /*0a4c*/ 	.word	0x00000080
        /*0a50*/ 	.short	0x010a
        /*0a52*/ 	.byte	0xff
	.zero		1


	//   ....[145]....
        /*0a54*/ 	.word	0x0000a440
        /*0a58*/ 	.word	0x00000014
        /*0a5c*/ 	.word	0x00000000
        /*0a60*/ 	.short	0x0101
        /*0a62*/ 	.byte	0xff
	.zero		1


	//   ....[146]....
        /*0a64*/ 	.word	0x0000a460
        /*0a68*/ 	.word	0x00000000
        /*0a6c*/ 	.word	0x00000080
        /*0a70*/ 	.short	0x010a
        /*0a72*/ 	.byte	0xff
	.zero		1


	//   ....[147]....
        /*0a74*/ 	.word	0x0000a530
        /*0a78*/ 	.word	0x00000000
        /*0a7c*/ 	.word	0x00000080
        /*0a80*/ 	.short	0x010a
        /*0a82*/ 	.byte	0xff
	.zero		1


	//   ....[148]....
        /*0a84*/ 	.word	0x0000a7a0
        /*0a88*/ 	.word	0x00000047
        /*0a8c*/ 	.word	0x00000000
        /*0a90*/ 	.short	0x0101
        /*0a92*/ 	.byte	0xff
	.zero		1


	//   ....[149]....
        /*0a94*/ 	.word	0x0000abd0
        /*0a98*/ 	.word	0x00000000
        /*0a9c*/ 	.word	0x00000000
        /*0aa0*/ 	.short	0x0101
        /*0aa2*/ 	.byte	0xff
	.zero		1


	//   ....[150]....
        /*0aa4*/ 	.word	0x0000ae90
        /*0aa8*/ 	.word	0x000000ff
        /*0aac*/ 	.word	0x00000000
        /*0ab0*/ 	.short	0x0101
        /*0ab2*/ 	.byte	0x04
	.zero		1


	//   ....[151]....
        /*0ab4*/ 	.word	0x0000aeb0
        /*0ab8*/ 	.word	0x00000000
        /*0abc*/ 	.word	0x00000140
        /*0ac0*/ 	.short	0x010a
        /*0ac2*/ 	.byte	0xff
	.zero		1


	//   ....[152]....
        /*0ac4*/ 	.word	0x0000af10
        /*0ac8*/ 	.word	0x00000000
        /*0acc*/ 	.word	0x00000040
        /*0ad0*/ 	.short	0x010a
        /*0ad2*/ 	.byte	0xff
	.zero		1


	//   ....[153]....
        /*0ad4*/ 	.word	0x0000af70
        /*0ad8*/ 	.word	0x00000000
        /*0adc*/ 	.word	0x00000040
        /*0ae0*/ 	.short	0x010a
        /*0ae2*/ 	.byte	0xff
	.zero		1


	//   ....[154]....
        /*0ae4*/ 	.word	0x0000afc0
        /*0ae8*/ 	.word	0x00000003
        /*0aec*/ 	.word	0x000000d0
        /*0af0*/ 	.short	0x010a
        /*0af2*/ 	.byte	0xff
	.zero		1


	//   ....[155]....
        /*0af4*/ 	.word	0x0000b020
        /*0af8*/ 	.word	0x00000000
        /*0afc*/ 	.word	0x00000000
        /*0b00*/ 	.short	0x010a
        /*0b02*/ 	.byte	0xff
	.zero		1


	//   ....[156]....
        /*0b04*/ 	.word	0x0000b080
        /*0b08*/ 	.word	0x00000000
        /*0b0c*/ 	.word	0x00000000
        /*0b10*/ 	.short	0x010a
        /*0b12*/ 	.byte	0xff
	.zero		1


	//   ....[157]....
        /*0b14*/ 	.word	0x0000b0e0
        /*0b18*/ 	.word	0x00000000
        /*0b1c*/ 	.word	0x00000000
        /*0b20*/ 	.short	0x010a
        /*0b22*/ 	.byte	0xff
	.zero		1


	//   ....[158]....
        /*0b24*/ 	.word	0x0000b140
        /*0b28*/ 	.word	0x00000000
        /*0b2c*/ 	.word	0x00000000
        /*0b30*/ 	.short	0x010a
        /*0b32*/ 	.byte	0xff
	.zero		1


	//   ....[159]....
        /*0b34*/ 	.word	0x0000b1a0
        /*0b38*/ 	.word	0x00000000
        /*0b3c*/ 	.word	0x00000000
        /*0b40*/ 	.short	0x010a
        /*0b42*/ 	.byte	0xff
	.zero		1


	//   ....[160]....
        /*0b44*/ 	.word	0x0000b200
        /*0b48*/ 	.word	0x00000000
        /*0b4c*/ 	.word	0x00000000
        /*0b50*/ 	.short	0x010a
        /*0b52*/ 	.byte	0xff
	.zero		1


	//   ....[161]....
        /*0b54*/ 	.word	0x0000b260
        /*0b58*/ 	.word	0x00000000
        /*0b5c*/ 	.word	0x00000000
        /*0b60*/ 	.short	0x010a
        /*0b62*/ 	.byte	0xff
	.zero		1


	//   ....[162]....
        /*0b64*/ 	.word	0x0000b2b0
        /*0b68*/ 	.word	0x00000000
        /*0b6c*/ 	.word	0x00000130
        /*0b70*/ 	.short	0x010a
        /*0b72*/ 	.byte	0xff
	.zero		1


	//   ....[163]....
        /*0b74*/ 	.word	0x0000b310
        /*0b78*/ 	.word	0x00000000
        /*0b7c*/ 	.word	0x000000e0
        /*0b80*/ 	.short	0x010a
        /*0b82*/ 	.byte	0xff
	.zero		1


	//   ....[164]....
        /*0b84*/ 	.word	0x0000b360
        /*0b88*/ 	.word	0x00000000
        /*0b8c*/ 	.word	0x000000d0
        /*0b90*/ 	.short	0x010a
        /*0b92*/ 	.byte	0xff
	.zero		1


	//   ....[165]....
        /*0b94*/ 	.word	0x0000b3c0
        /*0b98*/ 	.word	0x00000000
        /*0b9c*/ 	.word	0x000000e0
        /*0ba0*/ 	.short	0x010a
        /*0ba2*/ 	.byte	0xff
	.zero		1


	//   ....[166]....
        /*0ba4*/ 	.word	0x0000b420
        /*0ba8*/ 	.word	0x00000005
        /*0bac*/ 	.word	0x00000008
        /*0bb0*/ 	.short	0x010a
        /*0bb2*/ 	.byte	0xff
	.zero		1


	//   ....[167]....
        /*0bb4*/ 	.word	0x0000b510
        /*0bb8*/ 	.word	0x00000003
        /*0bbc*/ 	.word	0x00000008
        /*0bc0*/ 	.short	0x010a
        /*0bc2*/ 	.byte	0xff
	.zero		1


	//   ....[168]....
        /*0bc4*/ 	.word	0x0000b560
        /*0bc8*/ 	.word	0x00000000
        /*0bcc*/ 	.word	0x000000d0
        /*0bd0*/ 	.short	0x010a
        /*0bd2*/ 	.byte	0xff
	.zero		1


	//   ....[169]....
        /*0bd4*/ 	.word	0x0000b5c0
        /*0bd8*/ 	.word	0x00000000
        /*0bdc*/ 	.word	0x00000110
        /*0be0*/ 	.short	0x010a
        /*0be2*/ 	.byte	0xff
	.zero		1


	//   ....[170]....
        /*0be4*/ 	.word	0x0000b620
        /*0be8*/ 	.word	0x00000000
        /*0bec*/ 	.word	0x00000000
        /*0bf0*/ 	.short	0x010a
        /*0bf2*/ 	.byte	0xff
	.zero		1


	//   ....[171]....
        /*0bf4*/ 	.word	0x0000b680
        /*0bf8*/ 	.word	0x00000000
        /*0bfc*/ 	.word	0x00000000
        /*0c00*/ 	.short	0x010a
        /*0c02*/ 	.byte	0xff
	.zero		1


	//   ....[172]....
        /*0c04*/ 	.word	0x0000b6e0
        /*0c08*/ 	.word	0x00000000
        /*0c0c*/ 	.word	0x00000000
        /*0c10*/ 	.short	0x010a
        /*0c12*/ 	.byte	0xff
	.zero		1


	//   ....[173]....
        /*0c14*/ 	.word	0x0000b740
        /*0c18*/ 	.word	0x00000000
        /*0c1c*/ 	.word	0x00000000
        /*0c20*/ 	.short	0x010a
        /*0c22*/ 	.byte	0xff
	.zero		1


	//   ....[174]....
        /*0c24*/ 	.word	0x0000b7a0
        /*0c28*/ 	.word	0x00000000
        /*0c2c*/ 	.word	0x00000150
        /*0c30*/ 	.short	0x010a
        /*0c32*/ 	.byte	0xff
	.zero		1


	//   ....[175]....
        /*0c34*/ 	.word	0x0000b7f0
        /*0c38*/ 	.word	0x00000008
        /*0c3c*/ 	.word	0x000000d0
        /*0c40*/ 	.short	0x010a
        /*0c42*/ 	.byte	0xff
	.zero		1


	//   ....[176]....
        /*0c44*/ 	.word	0x0000b850
        /*0c48*/ 	.word	0x00000000
        /*0c4c*/ 	.word	0x000000c8
        /*0c50*/ 	.short	0x010a
        /*0c52*/ 	.byte	0xff
	.zero		1


	//   ....[177]....
        /*0c54*/ 	.word	0x0000b8b0
        /*0c58*/ 	.word	0x00000000
        /*0c5c*/ 	.word	0x000000a0
        /*0c60*/ 	.short	0x010a
        /*0c62*/ 	.byte	0xff
	.zero		1


	//   ....[178]....
        /*0c64*/ 	.word	0x0000b910
        /*0c68*/ 	.word	0x00000000
        /*0c6c*/ 	.word	0x000000a8
        /*0c70*/ 	.short	0x010a
        /*0c72*/ 	.byte	0xff
	.zero		1


	//   ....[179]....
        /*0c74*/ 	.word	0x0000b970
        /*0c78*/ 	.word	0x00000000
        /*0c7c*/ 	.word	0x000000b0
        /*0c80*/ 	.short	0x010a
        /*0c82*/ 	.byte	0xff
	.zero		1


	//   ....[180]....
        /*0c84*/ 	.word	0x0000b9d0
        /*0c88*/ 	.word	0x00000000
        /*0c8c*/ 	.word	0x000000b8
        /*0c90*/ 	.short	0x010a
        /*0c92*/ 	.byte	0xff
	.zero		1


	//   ....[181]....
        /*0c94*/ 	.word	0x0000ba30
        /*0c98*/ 	.word	0x00000000
        /*0c9c*/ 	.word	0x000000a0
        /*0ca0*/ 	.short	0x010a
        /*0ca2*/ 	.byte	0xff
	.zero		1


	//   ....[182]....
        /*0ca4*/ 	.word	0x0000ba90
        /*0ca8*/ 	.word	0x00000000
        /*0cac*/ 	.word	0x000000a8
        /*0cb0*/ 	.short	0x010a
        /*0cb2*/ 	.byte	0xff
	.zero		1


	//   ....[183]....
        /*0cb4*/ 	.word	0x0000baf0
        /*0cb8*/ 	.word	0x00000000
        /*0cbc*/ 	.word	0x000000b0
        /*0cc0*/ 	.short	0x010a
        /*0cc2*/ 	.byte	0xff
	.zero		1


	//   ....[184]....
        /*0cc4*/ 	.word	0x0000bb50
        /*0cc8*/ 	.word	0x00000000
        /*0ccc*/ 	.word	0x000000b8
        /*0cd0*/ 	.short	0x010a
        /*0cd2*/ 	.byte	0xff
	.zero		1


	//   ....[185]....
        /*0cd4*/ 	.word	0x0000bbb0
        /*0cd8*/ 	.word	0x00000000
        /*0cdc*/ 	.word	0x000000a0
        /*0ce0*/ 	.short	0x010a
        /*0ce2*/ 	.byte	0xff
	.zero		1


	//   ....[186]....
        /*0ce4*/ 	.word	0x0000bc10
        /*0ce8*/ 	.word	0x00000000
        /*0cec*/ 	.word	0x000000a8
        /*0cf0*/ 	.short	0x010a
        /*0cf2*/ 	.byte	0xff
	.zero		1


	//   ....[187]....
        /*0cf4*/ 	.word	0x0000bc70
        /*0cf8*/ 	.word	0x00000002
        /*0cfc*/ 	.word	0x000000b0
        /*0d00*/ 	.short	0x010a
        /*0d02*/ 	.byte	0xff
	.zero		1


	//   ....[188]....
        /*0d04*/ 	.word	0x0000bcc0
        /*0d08*/ 	.word	0x00000003
        /*0d0c*/ 	.word	0x000000d0
        /*0d10*/ 	.short	0x010a
        /*0d12*/ 	.byte	0xff
	.zero		1


	//   ....[189]....
        /*0d14*/ 	.word	0x0000bd20
        /*0d18*/ 	.word	0x00000002
        /*0d1c*/ 	.word	0x00000080
        /*0d20*/ 	.short	0x010a
        /*0d22*/ 	.byte	0xff
	.zero		1


	//   ....[190]....
        /*0d24*/ 	.word	0x0000bd70
        /*0d28*/ 	.word	0x00000047
        /*0d2c*/ 	.word	0x000000f0
        /*0d30*/ 	.short	0x010a
        /*0d32*/ 	.byte	0xff
	.zero		1


	//   ....[191]....
        /*0d34*/ 	.word	0x0000bdc0
        /*0d38*/ 	.word	0x00000002
        /*0d3c*/ 	.word	0x00000080
        /*0d40*/ 	.short	0x010a
        /*0d42*/ 	.byte	0xff
	.zero		1


	//   ....[192]....
        /*0d44*/ 	.word	0x0000be10
        /*0d48*/ 	.word	0x00000006
        /*0d4c*/ 	.word	0x00000080
        /*0d50*/ 	.short	0x010a
        /*0d52*/ 	.byte	0xff
	.zero		1


	//   ....[193]....
        /*0d54*/ 	.word	0x0000be60
        /*0d58*/ 	.word	0x00000000
        /*0d5c*/ 	.word	0x00000080
        /*0d60*/ 	.short	0x010a
        /*0d62*/ 	.byte	0xff
	.zero		1


	//   ....[194]....
        /*0d64*/ 	.word	0x0000beb0
        /*0d68*/ 	.word	0x00000006
        /*0d6c*/ 	.word	0x00000080
        /*0d70*/ 	.short	0x010a
        /*0d72*/ 	.byte	0xff
	.zero		1


	//   ....[195]....
        /*0d74*/ 	.word	0x0000bf00
        /*0d78*/ 	.word	0x00000006
        /*0d7c*/ 	.word	0x00000080
        /*0d80*/ 	.short	0x010a
        /*0d82*/ 	.byte	0xff
	.zero		1


	//   ....[196]....
        /*0d84*/ 	.word	0x0000bf50
        /*0d88*/ 	.word	0x00000006
        /*0d8c*/ 	.word	0x00000080
        /*0d90*/ 	.short	0x010a
        /*0d92*/ 	.byte	0xff
	.zero		1


	//   ....[197]....
        /*0d94*/ 	.word	0x0000bfa0
        /*0d98*/ 	.word	0x00000000
        /*0d9c*/ 	.word	0x00000080
        /*0da0*/ 	.short	0x010a
        /*0da2*/ 	.byte	0xff
	.zero		1


	//----- nvinfo : EIATTR_NUM_MBARRIERS
	.align		4
.L_47:
        /*0da4*/ 	.byte	0x03, 0x38
        /*0da6*/ 	.short	0x002b


	//----- nvinfo : EIATTR_EXIT_INSTR_OFFSETS
	.align		4
        /*0da8*/ 	.byte	0x04, 0x1c
        /*0daa*/ 	.short	(.L_49 - .L_48)


	//   ....[0]....
.L_48:
        /*0dac*/ 	.word	0x00002e70


	//   ....[1]....
        /*0db0*/ 	.word	0x00003380


	//   ....[2]....
        /*0db4*/ 	.word	0x000033e0


	//   ....[3]....
        /*0db8*/ 	.word	0x00004770


	//   ....[4]....
        /*0dbc*/ 	.word	0x00005f80


	//   ....[5]....
        /*0dc0*/ 	.word	0x00005fc0


	//   ....[6]....
        /*0dc4*/ 	.word	0x0000ad70


	//   ....[7]....
        /*0dc8*/ 	.word	0x0000adf0


	//   ....[8]....
        /*0dcc*/ 	.word	0x0000ae20


	//   ....[9]....
        /*0dd0*/ 	.word	0x0000aea0


	//----- nvinfo : EIATTR_MAX_THREADS
	.align		4
.L_49:
        /*0dd4*/ 	.byte	0x04, 0x05
        /*0dd6*/ 	.short	(.L_51 - .L_50)
.L_50:
        /*0dd8*/ 	.word	0x00000100
        /*0ddc*/ 	.word	0x00000001
        /*0de0*/ 	.word	0x00000001


	//----- nvinfo : EIATTR_CRS_STACK_SIZE
	.align		4
.L_51:
        /*0de4*/ 	.byte	0x04, 0x1e
        /*0de6*/ 	.short	(.L_53 - .L_52)
.L_52:
        /*0de8*/ 	.word	0x00000000


	//----- nvinfo : EIATTR_CBANK_PARAM_SIZE
	.align		4
.L_53:
        /*0dec*/ 	.byte	0x03, 0x19
        /*0dee*/ 	.short	0x0800


	//----- nvinfo : EIATTR_PARAM_CBANK
	.align		4
        /*0df0*/ 	.byte	0x04, 0x0a
        /*0df2*/ 	.short	(.L_55 - .L_54)
	.align		4
.L_54:
        /*0df4*/ 	.word	index@(.nv.constant0._ZN7cutlass13device_kernelINS_4gemm6kernel13GemmUniversalIN4cute5tupleIJiiiiEEENS1_10collective13CollectiveMmaINS1_35MainloopSm100TmaUmmaWarpSpecializedILi8ELi2ELi4ENS5_IJNS4_1CILi4EEENSA_ILi1EEESC_EEEEENS5_IJNSA_ILi256EEENSA_ILi128EEENSA_ILi32EEEEEEfNS5_IJlSC_lEEEfSJ_NS4_8TiledMMAINS4_8MMA_AtomIJNS4_23SM100_MMA_TF32_2x1SM_SSINS_10tfloat32_tESN_fLi256ELi128ELNS4_4UMMA5MajorE0ELSP_0ELNSO_7ScaleInE0ELSQ_0EEEEEENS4_6LayoutINS5_IJSC_SC_SC_EEENS5_IJNSA_ILi0EEESV_SV_EEEEENS5_IJNS4_10UnderscoreESY_SY_EEEEENS4_18SM100_TMA_2SM_LOADENS4_14ComposedLayoutINS4_7SwizzleILi3ELi4ELi3EEENS4_18smem_ptr_flag_bitsILi32EEENST_INS5_IJNSA_ILi8EEESH_EEENS5_IJSH_SC_EEEEEEEvNS4_8identityENS4_28SM100_TMA_2SM_LOAD_MULTICASTES1B_vS1C_EENS_8epilogue10collective18CollectiveEpilogueINS1F_23Sm100TmaWarpSpecializedILi4ELi2ELi16ELb1ELb0EEEJNS5_IJSG_SG_SH_EEENS5_IJNST_ISG_SC_EENST_INSA_ILi16EEESC_EEEEEfSJ_fSJ_NS1F_6fusion15FusionCallbacksIS1J_NS1P_17LinearCombinationIffffLNS_15FloatRoundStyleE2EEES1K_S1O_JEEENS4_5SM1004TMEM4LOAD26SM100_TMEM_LOAD_32dp32b16xENS4_13SM90_TMA_LOADENS12_INS13_ILi2ELi4ELi3EEES16_NST_INS5_IJS17_S1M_EEENS5_IJS1M_SC_EEEEEEENS4_39AutoVectorizingCopyWithAssumedAlignmentILi128EEENS4_14SM90_TMA_STOREES24_S26_S26_EEEvvEEEEvNT_6ParamsE)
        /*0df8*/ 	.short	0x0380
        /*0dfa*/ 	.short	0x0800


	//----- nvinfo : EIATTR_SW_WAR
	.align		4
.L_55:
        /*0dfc*/ 	.byte	0x04, 0x36
        /*0dfe*/ 	.short	(.L_57 - .L_56)
.L_56:
        /*0e00*/ 	.word	0x00000008
.L_57:


//--------------------- .nv.callgraph             --------------------------
	.section	.nv.callgraph,"",@"SHT_CUDA_CALLGRAPH"
	.align	4
	.sectionentsize	8
	.align		4
        /*0000*/ 	.word	0x00000000
	.align		4
        /*0004*/ 	.word	0xffffffff
	.align		4
        /*0008*/ 	.word	index@(_ZN7cutlass13device_kernelINS_4gemm6kernel13GemmUniversalIN4cute5tupleIJiiiiEEENS1_10collective13CollectiveMmaINS1_35MainloopSm100TmaUmmaWarpSpecializedILi8ELi2ELi4ENS5_IJNS4_1CILi4EEENSA_ILi1EEESC_EEEEENS5_IJNSA_ILi256EEENSA_ILi128EEENSA_ILi32EEEEEEfNS5_IJlSC_lEEEfSJ_NS4_8TiledMMAINS4_8MMA_AtomIJNS4_23SM100_MMA_TF32_2x1SM_SSINS_10tfloat32_tESN_fLi256ELi128ELNS4_4UMMA5MajorE0ELSP_0ELNSO_7ScaleInE0ELSQ_0EEEEEENS4_6LayoutINS5_IJSC_SC_SC_EEENS5_IJNSA_ILi0EEESV_SV_EEEEENS5_IJNS4_10UnderscoreESY_SY_EEEEENS4_18SM100_TMA_2SM_LOADENS4_14ComposedLayoutINS4_7SwizzleILi3ELi4ELi3EEENS4_18smem_ptr_flag_bitsILi32EEENST_INS5_IJNSA_ILi8EEESH_EEENS5_IJSH_SC_EEEEEEEvNS4_8identityENS4_28SM100_TMA_2SM_LOAD_MULTICASTES1B_vS1C_EENS_8epilogue10collective18CollectiveEpilogueINS1F_23Sm100TmaWarpSpecializedILi4ELi2ELi16ELb1ELb0EEEJNS5_IJSG_SG_SH_EEENS5_IJNST_ISG_SC_EENST_INSA_ILi16EEESC_EEEEEfSJ_fSJ_NS1F_6fusion15FusionCallbacksIS1J_NS1P_17LinearCombinationIffffLNS_15FloatRoundStyleE2EEES1K_S1O_JEEENS4_5SM1004TMEM4LOAD26SM100_TMEM_LOAD_32dp32b16xENS4_13SM90_TMA_LOADENS12_INS13_ILi2ELi4ELi3EEES16_NST_INS5_IJS17_S1M_EEENS5_IJS1M_SC_EEEEEEENS4_39AutoVectorizingCopyWithAssumedAlignmentILi128EEENS4_14SM90_TMA_STOREES24_S26_S26_EEEvvEEEEvNT_6ParamsE)
	.align		4
        /*000c*/ 	.word	index@(__assertfail)
	.align		4
        /*0010*/ 	.word	0x00000000
	.align		4
        /*0014*/ 	.word	0xfffffffe
	.align		4
        /*0018*/ 	.word	0x00000000
	.align		4
        /*001c*/ 	.word	0xfffffffd
	.align		4
        /*0020*/ 	.word	0x00000000
	.align		4
        /*0024*/ 	.word	0xfffffffc


//--------------------- .nv.constant4             --------------------------
	.section	.nv.constant4,"a",@progbits
	.align	8
	.align		8
.nv.constant4:
        /*0000*/ 	.dword	__assertfail
	.align		8
        /*0008*/ 	.dword	__unnamed_1
	.align		8
        /*0010*/ 	.dword	__unnamed_2
	.align		8
        /*0018*/ 	.dword	_ZN40_INTERNAL_a535e0e6_4_k_cu_0d5dc45c_299694cuda3std3__45__cpo5beginE
	.align		8
        /*0020*/ 	.dword	_ZN40_INTERNAL_a535e0e6_4_k_cu_0d5dc45c_299694cuda3std3__45__cpo3endE
	.align		8
        /*0028*/ 	.dword	_ZN40_INTERNAL_a535e0e6_4_k_cu_0d5dc45c_299694cuda3std3__45__cpo6cbeginE
	.align		8
        /*0030*/ 	.dword	_ZN40_INTERNAL_a535e0e6_4_k_cu_0d5dc45c_299694cuda3std3__45__cpo4cendE
	.align		8
        /*0038*/ 	.dword	_ZN40_INTERNAL_a535e0e6_4_k_cu_0d5dc45c_299694cuda3std3__442_GLOBAL__N__a535e0e6_4_k_cu_0d5dc45c_299696ignoreE
	.align		8
        /*0040*/ 	.dword	_ZN40_INTERNAL_a535e0e6_4_k_cu_0d5dc45c_299694cuda3std3__419piecewise_constructE
	.align		8
        /*0048*/ 	.dword	_ZN40_INTERNAL_a535e0e6_4_k_cu_0d5dc45c_299694cuda3std3__48in_placeE
	.align		8
        /*0050*/ 	.dword	_ZN40_INTERNAL_a535e0e6_4_k_cu_0d5dc45c_299694cuda3std6ranges3__45__cpo4swapE
	.align		8
        /*0058*/ 	.dword	_ZN40_INTERNAL_a535e0e6_4_k_cu_0d5dc45c_299694cuda3std6ranges3__45__cpo9iter_moveE
	.align		8
        /*0060*/ 	.dword	_ZN40_INTERNAL_a535e0e6_4_k_cu_0d5dc45c_299694cute7productE
	.align		8
        /*0068*/ 	.dword	_ZN40_INTERNAL_a535e0e6_4_k_cu_0d5dc45c_299694cute1_E
	.align		8
        /*0070*/ 	.dword	$str$25
	.align		8
        /*0078*/ 	.dword	$str$26
	.align		8
        /*0080*/ 	.dword	$str$27
	.align		8
        /*0088*/ 	.dword	$str$28


//--------------------- .text._ZN7cutlass13device_kernelINS_4gemm6kernel13GemmUniversalIN4cute5tupleIJiiiiEEENS1_10collective13CollectiveMmaINS1_35MainloopSm100TmaUmmaWarpSpecializedILi8ELi2ELi4ENS5_IJNS4_1CILi4EEENSA_ILi1EEESC_EEEEENS5_IJNSA_ILi256EEENSA_ILi128EEENSA_ILi32EEEEEEfNS5_IJlSC_lEEEfSJ_NS4_8TiledMMAINS4_8MMA_AtomIJNS4_23SM100_MMA_TF32_2x1SM_SSINS_10tfloat32_tESN_fLi256ELi128ELNS4_4UMMA5MajorE0ELSP_0ELNSO_7ScaleInE0ELSQ_0EEEEEENS4_6LayoutINS5_IJSC_SC_SC_EEENS5_IJNSA_ILi0EEESV_SV_EEEEENS5_IJNS4_10UnderscoreESY_SY_EEEEENS4_18SM100_TMA_2SM_LOADENS4_14ComposedLayoutINS4_7SwizzleILi3ELi4ELi3EEENS4_18smem_ptr_flag_bitsILi32EEENST_INS5_IJNSA_ILi8EEESH_EEENS5_IJSH_SC_EEEEEEEvNS4_8identityENS4_28SM100_TMA_2SM_LOAD_MULTICASTES1B_vS1C_EENS_8epilogue10collective18CollectiveEpilogueINS1F_23Sm100TmaWarpSpecializedILi4ELi2ELi16ELb1ELb0EEEJNS5_IJSG_SG_SH_EEENS5_IJNST_ISG_SC_EENST_INSA_ILi16EEESC_EEEEEfSJ_fSJ_NS1F_6fusion15FusionCallbacksIS1J_NS1P_17LinearCombinationIffffLNS_15FloatRoundStyleE2EEES1K_S1O_JEEENS4_5SM1004TMEM4LOAD26SM100_TMEM_LOAD_32dp32b16xENS4_13SM90_TMA_LOADENS12_INS13_ILi2ELi4ELi3EEES16_NST_INS5_IJS17_S1M_EEENS5_IJS1M_SC_EEEEEEENS4_39AutoVectorizingCopyWithAssumedAlignmentILi128EEENS4_14SM90_TMA_STOREES24_S26_S26_EEEvvEEEEvNT_6ParamsE --------------------------
	.section	.text._ZN7cutlass13device_kernelINS_4gemm6kernel13GemmUniversalIN4cute5tupleIJiiiiEEENS1_10collective13CollectiveMmaINS1_35MainloopSm100TmaUmmaWarpSpecializedILi8ELi2ELi4ENS5_IJNS4_1CILi4EEENSA_ILi1EEESC_EEEEENS5_IJNSA_ILi256EEENSA_ILi128EEENSA_ILi32EEEEEEfNS5_IJlSC_lEEEfSJ_NS4_8TiledMMAINS4_8MMA_AtomIJNS4_23SM100_MMA_TF32_2x1SM_SSINS_10tfloat32_tESN_fLi256ELi128ELNS4_4UMMA5MajorE0ELSP_0ELNSO_7ScaleInE0ELSQ_0EEEEEENS4_6LayoutINS5_IJSC_SC_SC_EEENS5_IJNSA_ILi0EEESV_SV_EEEEENS5_IJNS4_10UnderscoreESY_SY_EEEEENS4_18SM100_TMA_2SM_LOADENS4_14ComposedLayoutINS4_7SwizzleILi3ELi4ELi3EEENS4_18smem_ptr_flag_bitsILi32EEENST_INS5_IJNSA_ILi8EEESH_EEENS5_IJSH_SC_EEEEEEEvNS4_8identityENS4_28SM100_TMA_2SM_LOAD_MULTICASTES1B_vS1C_EENS_8epilogue10collective18CollectiveEpilogueINS1F_23Sm100TmaWarpSpecializedILi4ELi2ELi16ELb1ELb0EEEJNS5_IJSG_SG_SH_EEENS5_IJNST_ISG_SC_EENST_INSA_ILi16EEESC_EEEEEfSJ_fSJ_NS1F_6fusion15FusionCallbacksIS1J_NS1P_17LinearCombinationIffffLNS_15FloatRoundStyleE2EEES1K_S1O_JEEENS4_5SM1004TMEM4LOAD26SM100_TMEM_LOAD_32dp32b16xENS4_13SM90_TMA_LOADENS12_INS13_ILi2ELi4ELi3EEES16_NST_INS5_IJS17_S1M_EEENS5_IJS1M_SC_EEEEEEENS4_39AutoVectorizingCopyWithAssumedAlignmentILi128EEENS4_14SM90_TMA_STOREES24_S26_S26_EEEvvEEEEvNT_6ParamsE,"ax",@progbits
	.align	128
.text._ZN7cutlass13device_kernelINS_4gemm6kernel13GemmUniversalIN4cute5tupleIJiiiiEEENS1_10collective13CollectiveMmaINS1_35MainloopSm100TmaUmmaWarpSpecializedILi8ELi2ELi4ENS5_IJNS4_1CILi4EEENSA_ILi1EEESC_EEEEENS5_IJNSA_ILi256EEENSA_ILi128EEENSA_ILi32EEEEEEfNS5_IJlSC_lEEEfSJ_NS4_8TiledMMAINS4_8MMA_AtomIJNS4_23SM100_MMA_TF32_2x1SM_SSINS_10tfloat32_tESN_fLi256ELi128ELNS4_4UMMA5MajorE0ELSP_0ELNSO_7ScaleInE0ELSQ_0EEEEEENS4_6LayoutINS5_IJSC_SC_SC_EEENS5_IJNSA_ILi0EEESV_SV_EEEEENS5_IJNS4_10UnderscoreESY_SY_EEEEENS4_18SM100_TMA_2SM_LOADENS4_14ComposedLayoutINS4_7SwizzleILi3ELi4ELi3EEENS4_18smem_ptr_flag_bitsILi32EEENST_INS5_IJNSA_ILi8EEESH_EEENS5_IJSH_SC_EEEEEEEvNS4_8identityENS4_28SM100_TMA_2SM_LOAD_MULTICASTES1B_vS1C_EENS_8epilogue10collective18CollectiveEpilogueINS1F_23Sm100TmaWarpSpecializedILi4ELi2ELi16ELb1ELb0EEEJNS5_IJSG_SG_SH_EEENS5_IJNST_ISG_SC_EENST_INSA_ILi16EEESC_EEEEEfSJ_fSJ_NS1F_6fusion15FusionCallbacksIS1J_NS1P_17LinearCombinationIffffLNS_15FloatRoundStyleE2EEES1K_S1O_JEEENS4_5SM1004TMEM4LOAD26SM100_TMEM_LOAD_32dp32b16xENS4_13SM90_TMA_LOADENS12_INS13_ILi2ELi4ELi3EEES16_NST_INS5_IJS17_S1M_EEENS5_IJS1M_SC_EEEEEEENS4_39AutoVectorizingCopyWithAssumedAlignmentILi128EEENS4_14SM90_TMA_STOREES24_S26_S26_EEEvvEEEEvNT_6ParamsE:
        .type           _ZN7cutlass13device_kernelINS_4gemm6kernel13GemmUniversalIN4cute5tupleIJiiiiEEENS1_10collective13CollectiveMmaINS1_35MainloopSm100TmaUmmaWarpSpecializedILi8ELi2ELi4ENS5_IJNS4_1CILi4EEENSA_ILi1EEESC_EEEEENS5_IJNSA_ILi256EEENSA_ILi128EEENSA_ILi32EEEEEEfNS5_IJlSC_lEEEfSJ_NS4_8TiledMMAINS4_8MMA_AtomIJNS4_23SM100_MMA_TF32_2x1SM_SSINS_10tfloat32_tESN_fLi256ELi128ELNS4_4UMMA5MajorE0ELSP_0ELNSO_7ScaleInE0ELSQ_0EEEEEENS4_6LayoutINS5_IJSC_SC_SC_EEENS5_IJNSA_ILi0EEESV_SV_EEEEENS5_IJNS4_10UnderscoreESY_SY_EEEEENS4_18SM100_TMA_2SM_LOADENS4_14ComposedLayoutINS4_7SwizzleILi3ELi4ELi3EEENS4_18smem_ptr_flag_bitsILi32EEENST_INS5_IJNSA_ILi8EEESH_EEENS5_IJSH_SC_EEEEEEEvNS4_8identityENS4_28SM100_TMA_2SM_LOAD_MULTICASTES1B_vS1C_EENS_8epilogue10collective18CollectiveEpilogueINS1F_23Sm100TmaWarpSpecializedILi4ELi2ELi16ELb1ELb0EEEJNS5_IJSG_SG_SH_EEENS5_IJNST_ISG_SC_EENST_INSA_ILi16EEESC_EEEEEfSJ_fSJ_NS1F_6fusion15FusionCallbacksIS1J_NS1P_17LinearCombinationIffffLNS_15FloatRoundStyleE2EEES1K_S1O_JEEENS4_5SM1004TMEM4LOAD26SM100_TMEM_LOAD_32dp32b16xENS4_13SM90_TMA_LOADENS12_INS13_ILi2ELi4ELi3EEES16_NST_INS5_IJS17_S1M_EEENS5_IJS1M_SC_EEEEEEENS4_39AutoVectorizingCopyWithAssumedAlignmentILi128EEENS4_14SM90_TMA_STOREES24_S26_S26_EEEvvEEEEvNT_6ParamsE,@function
        .size           _ZN7cutlass13device_kernelINS_4gemm6kernel13GemmUniversalIN4cute5tupleIJiiiiEEENS1_10collective13CollectiveMmaINS1_35MainloopSm100TmaUmmaWarpSpecializedILi8ELi2ELi4ENS5_IJNS4_1CILi4EEENSA_ILi1EEESC_EEEEENS5_IJNSA_ILi256EEENSA_ILi128EEENSA_ILi32EEEEEEfNS5_IJlSC_lEEEfSJ_NS4_8TiledMMAINS4_8MMA_AtomIJNS4_23SM100_MMA_TF32_2x1SM_SSINS_10tfloat32_tESN_fLi256ELi128ELNS4_4UMMA5MajorE0ELSP_0ELNSO_7ScaleInE0ELSQ_0EEEEEENS4_6LayoutINS5_IJSC_SC_SC_EEENS5_IJNSA_ILi0EEESV_SV_EEEEENS5_IJNS4_10UnderscoreESY_SY_EEEEENS4_18SM100_TMA_2SM_LOADENS4_14ComposedLayoutINS4_7SwizzleILi3ELi4ELi3EEENS4_18smem_ptr_flag_bitsILi32EEENST_INS5_IJNSA_ILi8EEESH_EEENS5_IJSH_SC_EEEEEEEvNS4_8identityENS4_28SM100_TMA_2SM_LOAD_MULTICASTES1B_vS1C_EENS_8epilogue10collective18CollectiveEpilogueINS1F_23Sm100TmaWarpSpecializedILi4ELi2ELi16ELb1ELb0EEEJNS5_IJSG_SG_SH_EEENS5_IJNST_ISG_SC_EENST_INSA_ILi16EEESC_EEEEEfSJ_fSJ_NS1F_6fusion15FusionCallbacksIS1J_NS1P_17LinearCombinationIffffLNS_15FloatRoundStyleE2EEES1K_S1O_JEEENS4_5SM1004TMEM4LOAD26SM100_TMEM_LOAD_32dp32b16xENS4_13SM90_TMA_LOADENS12_INS13_ILi2ELi4ELi3EEES16_NST_INS5_IJS17_S1M_EEENS5_IJS1M_SC_EEEEEEENS4_39AutoVectorizingCopyWithAssumedAlignmentILi128EEENS4_14SM90_TMA_STOREES24_S26_S26_EEEvvEEEEvNT_6ParamsE,(.L_x_253 - _ZN7cutlass13device_kernelINS_4gemm6kernel13GemmUniversalIN4cute5tupleIJiiiiEEENS1_10collective13CollectiveMmaINS1_35MainloopSm100TmaUmmaWarpSpecializedILi8ELi2ELi4ENS5_IJNS4_1CILi4EEENSA_ILi1EEESC_EEEEENS5_IJNSA_ILi256EEENSA_ILi128EEENSA_ILi32EEEEEEfNS5_IJlSC_lEEEfSJ_NS4_8TiledMMAINS4_8MMA_AtomIJNS4_23SM100_MMA_TF32_2x1SM_SSINS_10tfloat32_tESN_fLi256ELi128ELNS4_4UMMA5MajorE0ELSP_0ELNSO_7ScaleInE0ELSQ_0EEEEEENS4_6LayoutINS5_IJSC_SC_SC_EEENS5_IJNSA_ILi0EEESV_SV_EEEEENS5_IJNS4_10UnderscoreESY_SY_EEEEENS4_18SM100_TMA_2SM_LOADENS4_14ComposedLayoutINS4_7SwizzleILi3ELi4ELi3EEENS4_18smem_ptr_flag_bitsILi32EEENST_INS5_IJNSA_ILi8EEESH_EEENS5_IJSH_SC_EEEEEEEvNS4_8identityENS4_28SM100_TMA_2SM_LOAD_MULTICASTES1B_vS1C_EENS_8epilogue10collective18CollectiveEpilogueINS1F_23Sm100TmaWarpSpecializedILi4ELi2ELi16ELb1ELb0EEEJNS5_IJSG_SG_SH_EEENS5_IJNST_ISG_SC_EENST_INSA_ILi16EEESC_EEEEEfSJ_fSJ_NS1F_6fusion15FusionCallbacksIS1J_NS1P_17LinearCombinationIffffLNS_15FloatRoundStyleE2EEES1K_S1O_JEEENS4_5SM1004TMEM4LOAD26SM100_TMEM_LOAD_32dp32b16xENS4_13SM90_TMA_LOADENS12_INS13_ILi2ELi4ELi3EEES16_NST_INS5_IJS17_S1M_EEENS5_IJS1M_SC_EEEEEEENS4_39AutoVectorizingCopyWithAssumedAlignmentILi128EEENS4_14SM90_TMA_STOREES24_S26_S26_EEEvvEEEEvNT_6ParamsE)
        .other          _ZN7cutlass13device_kernelINS_4gemm6kernel13GemmUniversalIN4cute5tupleIJiiiiEEENS1_10collective13CollectiveMmaINS1_35MainloopSm100TmaUmmaWarpSpecializedILi8ELi2ELi4ENS5_IJNS4_1CILi4EEENSA_ILi1EEESC_EEEEENS5_IJNSA_ILi256EEENSA_ILi128EEENSA_ILi32EEEEEEfNS5_IJlSC_lEEEfSJ_NS4_8TiledMMAINS4_8MMA_AtomIJNS4_23SM100_MMA_TF32_2x1SM_SSINS_10tfloat32_tESN_fLi256ELi128ELNS4_4UMMA5MajorE0ELSP_0ELNSO_7ScaleInE0ELSQ_0EEEEEENS4_6LayoutINS5_IJSC_SC_SC_EEENS5_IJNSA_ILi0EEESV_SV_EEEEENS5_IJNS4_10UnderscoreESY_SY_EEEEENS4_18SM100_TMA_2SM_LOADENS4_14ComposedLayoutINS4_7SwizzleILi3ELi4ELi3EEENS4_18smem_ptr_flag_bitsILi32EEENST_INS5_IJNSA_ILi8EEESH_EEENS5_IJSH_SC_EEEEEEEvNS4_8identityENS4_28SM100_TMA_2SM_LOAD_MULTICASTES1B_vS1C_EENS_8epilogue10collective18CollectiveEpilogueINS1F_23Sm100TmaWarpSpecializedILi4ELi2ELi16ELb1ELb0EEEJNS5_IJSG_SG_SH_EEENS5_IJNST_ISG_SC_EENST_INSA_ILi16EEESC_EEEEEfSJ_fSJ_NS1F_6fusion15FusionCallbacksIS1J_NS1P_17LinearCombinationIffffLNS_15FloatRoundStyleE2EEES1K_S1O_JEEENS4_5SM1004TMEM4LOAD26SM100_TMEM_LOAD_32dp32b16xENS4_13SM90_TMA_LOADENS12_INS13_ILi2ELi4ELi3EEES16_NST_INS5_IJS17_S1M_EEENS5_IJS1M_SC_EEEEEEENS4_39AutoVectorizingCopyWithAssumedAlignmentILi128EEENS4_14SM90_TMA_STOREES24_S26_S26_EEEvvEEEEvNT_6ParamsE,@"STO_CUDA_ENTRY STV_DEFAULT"
_ZN7cutlass13device_kernelINS_4gemm6kernel13GemmUniversalIN4cute5tupleIJiiiiEEENS1_10collective13CollectiveMmaINS1_35MainloopSm100TmaUmmaWarpSpecializedILi8ELi2ELi4ENS5_IJNS4_1CILi4EEENSA_ILi1EEESC_EEEEENS5_IJNSA_ILi256EEENSA_ILi128EEENSA_ILi32EEEEEEfNS5_IJlSC_lEEEfSJ_NS4_8TiledMMAINS4_8MMA_AtomIJNS4_23SM100_MMA_TF32_2x1SM_SSINS_10tfloat32_tESN_fLi256ELi128ELNS4_4UMMA5MajorE0ELSP_0ELNSO_7ScaleInE0ELSQ_0EEEEEENS4_6LayoutINS5_IJSC_SC_SC_EEENS5_IJNSA_ILi0EEESV_SV_EEEEENS5_IJNS4_10UnderscoreESY_SY_EEEEENS4_18SM100_TMA_2SM_LOADENS4_14ComposedLayoutINS4_7SwizzleILi3ELi4ELi3EEENS4_18smem_ptr_flag_bitsILi32EEENST_INS5_IJNSA_ILi8EEESH_EEENS5_IJSH_SC_EEEEEEEvNS4_8identityENS4_28SM100_TMA_2SM_LOAD_MULTICASTES1B_vS1C_EENS_8epilogue10collective18CollectiveEpilogueINS1F_23Sm100TmaWarpSpecializedILi4ELi2ELi16ELb1ELb0EEEJNS5_IJSG_SG_SH_EEENS5_IJNST_ISG_SC_EENST_INSA_ILi16EEESC_EEEEEfSJ_fSJ_NS1F_6fusion15FusionCallbacksIS1J_NS1P_17LinearCombinationIffffLNS_15FloatRoundStyleE2EEES1K_S1O_JEEENS4_5SM1004TMEM4LOAD26SM100_TMEM_LOAD_32dp32b16xENS4_13SM90_TMA_LOADENS12_INS13_ILi2ELi4ELi3EEES16_NST_INS5_IJS17_S1M_EEENS5_IJS1M_SC_EEEEEEENS4_39AutoVectorizingCopyWithAssumedAlignmentILi128EEENS4_14SM90_TMA_STOREES24_S26_S26_EEEvvEEEEvNT_6ParamsE:
[----:B------:R-:W1:Y:S01]  /*0000*/  LDC R1, c[0x0][0x37c] ;  /* 0x0000df00ff017b82 */ /* 0x000e620000000800 */
[----:B------:R-:W2:Y:S01]  /*0010*/  S2R R65, SR_TID.X ;  /* 0x0000000000417919 */ /* 0x000ea20000002100 */
[----:B------:R-:W3:Y:S06]  /*0020*/  LDCU.64 UR8, c[0x0][0x890] ;  /* 0x00011200ff0877ac */ /* 0x000eec0008000a00 */
[----:B------:R-:W4:Y:S01]  /*0030*/  S2UR UR4, SR_CgaCtaId ;  /* 0x00000000000479c3 */ /* 0x000f220000008800 */
[----:B------:R-:W-:Y:S02]  /*0040*/  PRMT R26, RZ, 0x7610, R26 ;  /* 0x00007610ff1a7816 */ /* 0x000fe4000000001a */
[----:B------:R-:W-:Y:S01]  /*0050*/  ELECT P1, URZ, PT ;  /* 0x0000000000ff782f */ /* 0x000fe20003820000 */
[----:B---3--:R-:W-:-:S04]  /*0060*/  UISETP.NE.U32.AND UP0, UPT, UR8, URZ, UPT ;  /* 0x000000ff0800728c */ /* 0x008fc8000bf05070 */
[----:B------:R-:W-:Y:S02]  /*0070*/  UISETP.NE.AND.EX UP0, UPT, UR9, URZ, UPT, UP0 ;  /* 0x000000ff0900728c */ /* 0x000fe4000bf05300 */
[----:B----4-:R-:W-:Y:S02]  /*0080*/  ULOP3.LUT UR47, UR4, 0x1, URZ, 0xc0, !UPT ;  /* 0x00000001042f7892 */ /* 0x010fe4000f8ec0ff */
[----:B------:R-:W-:Y:S01]  /*0090*/  ULOP3.LUT UR46, UR4, 0x1, URZ, 0x3c, !UPT ;  /* 0x00000001042e7892 */ /* 0x000fe2000f8e3cff */
[----:B--2---:R-:W-:-:S05]  /*00a0*/  SHF.R.U32.HI R52, RZ, 0x5, R65 ;  /* 0x00000005ff347819 */ /* 0x004fca0000011641 */
[----:B------:R-:W2:Y:S02]  /*00b0*/  SHFL.IDX PT, R0, R52, RZ, 0x1f ;  /* 0x00001fff34007589 */ /* 0x000ea400000e0000 */
[----:B--2---:R-:W-:Y:S01]  /*00c0*/  R2UR UR20, R0 ;  /* 0x00000000001472ca */ /* 0x004fe200000e0000 */
[----:B-1----:R-:W-:-:S14]  /*00d0*/  BRA.U UP0, `(.L_x_0) ;  /* 0x0000000100307547 */ /* 0x002fdc000b800000 */
[----:B------:R-:W1:Y:S02]  /*00e0*/  LDCU.64 UR4, c[0x0][0x888] ;  /* 0x00011100ff0477ac */ /* 0x000e640008000a00 */
[----:B-1----:R-:W-:-:S04]  /*00f0*/  UISETP.NE.U32.AND UP0, UPT, UR4, URZ, UPT ;  /* 0x000000ff0400728c */ /* 0x002fc8000bf05070 */
[----:B------:R-:W-:-:S09]  /*0100*/  UISETP.NE.AND.EX UP0, UPT, UR5, URZ, UPT, UP0 ;  /* 0x000000ff0500728c */ /* 0x000fd2000bf05300 */
[----:B------:R-:W-:Y:S05]  /*0110*/  BRA.U !UP0, `(.L_x_1) ;  /* 0x0000000108147547 */ /* 0x000fea000b800000 */
[----:B------:R-:W1:Y:S01]  /*0120*/  LDC.64 R2, c[0x0][0x888] ;  /* 0x00022200ff027b82 */ /* 0x000e620000000a00 */
[----:B------:R-:W1:Y:S02]  /*0130*/  LDCU.64 UR4, c[0x0][0x358] ;  /* 0x00006b00ff0477ac */ /* 0x000e640008000a00 */
[----:B-1----:R1:W5:Y:S01]  /*0140*/  LDG.E R27, desc[UR4][R2.64] ;  /* 0x00000004021b7981 */ /* 0x002362000c1e1900 */
[----:B------:R-:W-:Y:S01]  /*0150*/  HFMA2 R26, -RZ, RZ, 0, 5.9604644775390625e-08 ;  /* 0x00000001ff1a7431 */ /* 0x000fe200000001ff */
[----:B------:R-:W-:Y:S05]  /*0160*/  BRA `(.L_x_0) ;  /* 0x00000000000c7947 */ /* 0x000fea0003800000 */
.L_x_1:
[----:B------:R-:W1:Y:S01]  /*0170*/  LDCU UR4, c[0x0][0x880] ;  /* 0x00011000ff0477ac */ /* 0x000e620008000800 */
[----:B------:R-:W-:Y:S01]  /*0180*/  HFMA2 R26, -RZ, RZ, 0, 5.9604644775390625e-08 ;  /* 0x00000001ff1a7431 */ /* 0x000fe200000001ff */
[----:B-1----:R-:W-:-:S07]  /*0190*/  MOV R27, UR4 ;  /* 0x00000004001b7c02 */ /* 0x002fce0008000f00 */
.L_x_0:
[----:B------:R-:W2:Y:S02]  /*01a0*/  LDCU.64 UR4, c[0x0][0x8b0] ;  /* 0x00011600ff0477ac */ /* 0x000ea40008000a00 */
[----:B--2---:R-:W-:-:S04]  /*01b0*/  UISETP.NE.U32.AND UP0, UPT, UR4, URZ, UPT ;  /* 0x000000ff0400728c */ /* 0x004fc8000bf05070 */
[----:B------:R-:W-:-:S09]  /*01c0*/  UISETP.NE.AND.EX UP0, UPT, UR5, URZ, UPT, UP0 ;  /* 0x000000ff0500728c */ /* 0x000fd2000bf05300 */
[----:B------:R-:W-:Y:S05]  /*01d0*/  BRA.U UP0, `(.L_x_2) ;  /* 0x0000000100287547 */ /* 0x000fea000b800000 */
[----:B------:R-:W2:Y:S02]  /*01e0*/  LDCU.64 UR4, c[0x0][0x8a8] ;  /* 0x00011500ff0477ac */ /* 0x000ea40008000a00 */
[----:B--2---:R-:W-:-:S04]  /*01f0*/  UISETP.NE.U32.AND UP0, UPT, UR4, URZ, UPT ;  /* 0x000000ff0400728c */ /* 0x004fc8000bf05070 */
[----:B------:R-:W-:-:S09]  /*0200*/  UISETP.NE.AND.EX UP0, UPT, UR5, URZ, UPT, UP0 ;  /* 0x000000ff0500728c */ /* 0x000fd2000bf05300 */
[----:B------:R-:W-:Y:S05]  /*0210*/  BRA.U !UP0, `(.L_x_3) ;  /* 0x0000000108107547 */ /* 0x000fea000b800000 */
[----:B------:R-:W2:Y:S01]  /*0220*/  LDC.64 R24, c[0x0][0x8a8] ;  /* 0x00022a00ff187b82 */ /* 0x000ea20000000a00 */
[----:B------:R-:W2:Y:S02]  /*0230*/  LDCU.64 UR4, c[0x0][0x358] ;  /* 0x00006b00ff0477ac */ /* 0x000ea40008000a00 */
[----:B--2---:R2:W5:Y:S01]  /*0240*/  LDG.E R24, desc[UR4][R24.64] ;  /* 0x0000000418187981 */ /* 0x004562000c1e1900 */
[----:B------:R-:W-:Y:S05]  /*0250*/  BRA `(.L_x_2) ;  /* 0x0000000000087947 */ /* 0x000fea0003800000 */
.L_x_3:
[----:B------:R-:W2:Y:S02]  /*0260*/  LDCU UR4, c[0x0][0x8a0] ;  /* 0x00011400ff0477ac */ /* 0x000ea40008000800 */
[----:B--2---:R-:W-:Y:S02]  /*0270*/  MOV R24, UR4 ;  /* 0x0000000400187c02 */ /* 0x004fe40008000f00 */
.L_x_2:
[----:B------:R-:W-:Y:S01]  /*0280*/  IMAD.U32 R0, RZ, RZ, UR20 ;  /* 0x00000014ff007e24 */ /* 0x000fe2000f8e00ff */
[----:B------:R-:W-:Y:S04]  /*0290*/  BSSY.RECONVERGENT B0, `(.L_x_4) ;  /* 0x000000c000007945 */ /* 0x000fe80003800200 */
[C---:B------:R-:W-:Y:S02]  /*02a0*/  ISETP.NE.OR P2, PT, R0.reuse, 0x1, !P1 ;  /* 0x000000010000780c */ /* 0x040fe40004f45670 */
[----:B------:R-:W-:-:S11]  /*02b0*/  ISETP.NE.OR P0, PT, R0, 0x3, !P1 ;  /* 0x000000030000780c */ /* 0x000fd60004f05670 */
[----:B------:R-:W-:Y:S05]  /*02c0*/  @P2 BRA `(.L_x_5) ;  /* 0x0000000000202947 */ /* 0x000fea0003800000 */
[----:B------:R-:W3:Y:S02]  /*02d0*/  LDCU.64 UR4, c[0x0][0x348] ;  /* 0x00006900ff0477ac */ /* 0x000ee40008000a00 */
[----:B---3--:R-:W-:Y:S02]  /*02e0*/  UIADD3 UR6, UP1, UPT, UR4, 0x80, URZ ;  /* 0x0000008004067890 */ /* 0x008fe4000ff3e0ff */
[----:B------:R-:W-:Y:S02]  /*02f0*/  UIADD3 UR4, UP0, UPT, UR4, 0x180, URZ ;  /* 0x0000018004047890 */ /* 0x000fe4000ff1e0ff */
[----:B------:R-:W-:Y:S02]  /*0300*/  UIADD3.X UR7, UPT, UPT, URZ, UR5, URZ, UP1, !UPT ;  /* 0x00000005ff077290 */ /* 0x000fe40008ffe4ff */
[----:B------:R-:W-:-:S07]  /*0310*/  UIADD3.X UR5, UPT, UPT, URZ, UR5, URZ, UP0, !UPT ;  /* 0x00000005ff057290 */ /* 0x000fce00087fe4ff */
[----:B------:R3:W-:Y:S02]  /*0320*/  UTMACCTL.PF [UR6] ;  /* 0x00000000060079b9 */ /* 0x0007e40008040000 */
[----:B------:R3:W-:Y:S02]  /*0330*/  UTMACCTL.PF [UR4] ;  /* 0x00000000040079b9 */ /* 0x0007e40008040000 */
[----:B---3--:R-:W-:Y:S01]  /*0340*/  NOP ;  /* 0x0000000000007918 */ /* 0x008fe20000000000 */
.L_x_5:
[----:B------:R-:W-:Y:S05]  /*0350*/  BSYNC.RECONVERGENT B0 ;  /* 0x0000000000007941 */ /* 0x000fea0003800200 */
.L_x_4:
[----:B------:R-:W-:Y:S04]  /*0360*/  BSSY.RECONVERGENT B0, `(.L_x_6) ;  /* 0x000000a000007945 */ /* 0x000fe80003800200 */
        /* <DEDUP_REMOVED lines=9> */
.L_x_7:
[----:B------:R-:W-:Y:S05]  /*0400*/  BSYNC.RECONVERGENT B0 ;  /* 0x0000000000007941 */ /* 0x000fea0003800200 */
.L_x_6:
[----:B------:R-:W3:Y:S01]  /*0410*/  LDCU.64 UR4, c[0x0][0x888] ;  /* 0x00011100ff0477ac */ /* 0x000ee20008000a00 */
[----:B------:R-:W-:Y:S02]  /*0420*/  UISETP.EQ.U32.AND UP2, UPT, UR8, URZ, UPT ;  /* 0x000000ff0800728c */ /* 0x000fe4000bf42070 */
[----:B------:R-:W-:Y:S02]  /*0430*/  UPLOP3.LUT UP4, UPT, UPT, UPT, UPT, 0x80, 0x8 ;  /* 0x000000000008789c */ /* 0x000fe40003f8f070 */
[----:B---3--:R-:W-:-:S04]  /*0440*/  UISETP.NE.U32.AND UP0, UPT, UR4, URZ, UPT ;  /* 0x000000ff0400728c */ /* 0x008fc8000bf05070 */
[----:B------:R-:W-:-:S04]  /*0450*/  UISETP.NE.AND.EX UP1, UPT, UR5, URZ, UPT, UP0 ;  /* 0x000000ff0500728c */ /* 0x000fc8000bf25300 */
[----:B------:R-:W-:-:S04]  /*0460*/  UISETP.EQ.OR.EX UP3, UPT, UR9, URZ, !UP1, UP2 ;  /* 0x000000ff0900728c */ /* 0x000fc8000cf62720 */
[----:B------:R-:W-:-:S06]  /*0470*/  UP2UR UR4, UPR, URZ, 0x8 ;  /* 0x00000008ff047883 */ /* 0x000fcc0008000000 */
[----:B------:R-:W-:Y:S01]  /*0480*/  MOV R55, UR4 ;  /* 0x0000000400377c02 */ /* 0x000fe20008000f00 */
[----:B------:R-:W-:Y:S06]  /*0490*/  BRA.U !UP3, `(.L_x_8) ;  /* 0x000000010b207547 */ /* 0x000fec000b800000 */
[----:B------:R-:W-:Y:S01]  /*04a0*/  UISETP.NE.U32.AND UP2, UPT, UR8, URZ, UPT ;  /* 0x000000ff0800728c */ /* 0x000fe2000bf45070 */
[----:B-----5:R-:W-:Y:S01]  /*04b0*/  FSETP.NEU.AND P0, PT, R27, RZ, PT ;  /* 0x000000ff1b00720b */ /* 0x020fe20003f0d000 */
[----:B------:R-:W-:Y:S02]  /*04c0*/  USEL UR4, URZ, 0xffffffff, UP1 ;  /* 0xffffffffff047887 */ /* 0x000fe40008800000 */
[----:B------:R-:W-:-:S10]  /*04d0*/  UISETP.NE.AND.EX UP2, UPT, UR9, URZ, UPT, UP2 ;  /* 0x000000ff0900728c */ /* 0x000fd4000bf45320 */
[----:B------:R-:W-:Y:S01]  /*04e0*/  VOTEU.ANY UP0, P0 ;  /* 0x0000000000ff7886 */ /* 0x000fe20000000100 */
[----:B------:R-:W-:-:S04]  /*04f0*/  @!UP2 USEL UR4, URZ, 0xffffffff, UP0 ;  /* 0xffffffffff04a887 */ /* 0x000fc80008000000 */
[----:B------:R-:W-:-:S04]  /*0500*/  ULOP3.LUT UR4, UR4, 0x1, URZ, 0xc0, !UPT ;  /* 0x0000000104047892 */ /* 0x000fc8000f8ec0ff */
[----:B------:R-:W-:-:S11]  /*0510*/  UISETP.NE.U32.AND UP4, UPT, UR4, 0x1, UPT ;  /* 0x000000010400788c */ /* 0x000fd6000bf85070 */
.L_x_8:
[----:B------:R-:W3:Y:S01]  /*0520*/  SHFL.IDX PT, R0, R52, RZ, 0x1f ;  /* 0x00001fff34007589 */ /* 0x000ee200000e0000 */
[----:B------:R-:W-:-:S04]  /*0530*/  UISETP.NE.AND UP0, UPT, UR20, 0x2, UPT ;  /* 0x000000021400788c */ /* 0x000fc8000bf05270 */
[----:B------:R-:W-:Y:S02]  /*0540*/  UISETP.EQ.AND UP2, UPT, UR47, URZ, !UP0 ;  /* 0x000000ff2f00728c */ /* 0x000fe4000c742270 */
[----:B------:R-:W-:-:S04]  /*0550*/  USEL UR55, URZ, 0x1, UP0 ;  /* 0x00000001ff377887 */ /* 0x000fc80008000000 */
[----:B------:R-:W-:Y:S02]  /*0560*/  PLOP3.LUT P3, PT, P1, PT, UP2, 0x80, 0x8 ;  /* 0x000000000008781c */ /* 0x000fe40000f6f028 */
[----:B---3--:R-:W-:-:S13]  /*0570*/  ISETP.NE.AND P0, PT, R0, RZ, PT ;  /* 0x000000ff0000720c */ /* 0x008fda0003f05270 */
[----:B------:R-:W-:Y:S05]  /*0580*/  @P0 BRA `(.L_x_9) ;  /* 0x0000000000780947 */ /* 0x000fea0003800000 */
[----:B------:R-:W3:Y:S01]  /*0590*/  S2UR UR5, SR_CgaCtaId ;  /* 0x00000000000579c3 */ /* 0x000ee20000008800 */
[----:B------:R-:W-:Y:S01]  /*05a0*/  UMOV UR4, 0x400 ;  /* 0x0000040000047882 */ /* 0x000fe20000000000 */
[----:B------:R-:W-:Y:S01]  /*05b0*/  UMOV UR8, 0x1 ;  /* 0x0000000100087882 */ /* 0x000fe20000000000 */
[----:B------:R-:W-:Y:S01]  /*05c0*/  UMOV UR6, 0x2 ;  /* 0x0000000200067882 */ /* 0x000fe20000000000 */
[----:B------:R-:W-:-:S04]  /*05d0*/  UIADD3 UR8, UPT, UPT, -UR8, 0x100000, URZ ;  /* 0x0010000008087890 */ /* 0x000fc8000fffe1ff */
[----:B------:R-:W-:Y:S02]  /*05e0*/  USHF.L.U32 UR9, UR8, 0xb, URZ ;  /* 0x0000000b08097899 */ /* 0x000fe400080006ff */
[----:B------:R-:W-:Y:S02]  /*05f0*/  USHF.L.U32 UR8, UR8, 0x1, URZ ;  /* 0x0000000108087899 */ /* 0x000fe400080006ff */
[----:B------:R-:W-:-:S04]  /*0600*/  UIADD3 UR6, UPT, UPT, -UR6, 0x100000, URZ ;  /* 0x0010000006067890 */ /* 0x000fc8000fffe1ff */
[----:B------:R-:W-:Y:S02]  /*0610*/  USHF.L.U32 UR7, UR6, 0xb, URZ ;  /* 0x0000000b06077899 */ /* 0x000fe400080006ff */
[----:B------:R-:W-:Y:S01]  /*0620*/  USHF.L.U32 UR6, UR6, 0x1, URZ ;  /* 0x0000000106067899 */ /* 0x000fe200080006ff */
[----:B------:R-:W-:Y:S01]  /*0630*/  ELECT P0, URZ, PT ;  /* 0x0000000000ff782f */ /* 0x000fe20003800000 */
[----:B---3--:R-:W-:Y:S01]  /*0640*/  ULEA UR4, UR5, UR4, 0x18 ;  /* 0x0000000405047291 */ /* 0x008fe2000f8ec0ff */
[----:B------:R-:W3:Y:S11]  /*0650*/  FENCE.VIEW.ASYNC.S ;  /* 0x00000000000073c6 */ /* 0x000ef60000000000 */
[----:B---3--:R3:W4:Y:S01]  /*0660*/  SYNCS.EXCH.64 URZ, [UR4], UR8 ;  /* 0x0000000804ff75b2 */ /* 0x0087220008000100 */
[----:B------:R3:W1:Y:S01]  /*0670*/  SYNCS.EXCH.64 URZ, [UR4+0x40], UR6 ;  /* 0x0000400604ff75b2 */ /* 0x0006620008000100 */
        /* <DEDUP_REMOVED lines=13> */
[----:B------:R3:W1:Y:S02]  /*0750*/  SYNCS.EXCH.64 URZ, [UR4+0x78], UR6 ;  /* 0x0000780604ff75b2 */ /* 0x0006640008000100 */
[----:B---3--:R-:W-:Y:S01]  /*0760*/  NOP ;  /* 0x0000000000007918 */ /* 0x008fe20000000000 */
.L_x_9:
[----:B------:R-:W3:Y:S01]  /*0770*/  SHFL.IDX PT, R0, R52, RZ, 0x1f ;  /* 0x00001fff34007589 */ /* 0x000ee200000e0000 */
[----:B------:R-:W-:Y:S01]  /*0780*/  NOP ;  /* 0x0000000000007918 */ /* 0x000fe20000000000 */
[----:B---3--:R-:W-:-:S13]  /*0790*/  ISETP.NE.AND P0, PT, R0, 0x1, PT ;  /* 0x000000010000780c */ /* 0x008fda0003f05270 */
        /* <DEDUP_REMOVED lines=14> */
[----:B---3--:R3:W1:Y:S01]  /*0880*/  SYNCS.EXCH.64 URZ, [UR4+0x80], UR8 ;  /* 0x0000800804ff75b2 */ /* 0x0086620008000100 */
[----:B------:R3:W1:Y:S01]  /*0890*/  SYNCS.EXCH.64 URZ, [UR4+0xa0], UR6 ;  /* 0x0000a00604ff75b2 */ /* 0x0006620008000100 */
[----:B------:R3:W1:Y:S01]  /*08a0*/  SYNCS.EXCH.64 URZ, [UR4+0x88], UR8 ;  /* 0x0000880804ff75b2 */ /* 0x0006620008000100 */
[----:B------:R3:W1:Y:S01]  /*08b0*/  SYNCS.EXCH.64 URZ, [UR4+0xa8], UR6 ;  /* 0x0000a80604ff75b2 */ /* 0x0006620008000100 */
[----:B------:R3:W1:Y:S01]  /*08c0*/  SYNCS.EXCH.64 URZ, [UR4+0x90], UR8 ;  /* 0x0000900804ff75b2 */ /* 0x0006620008000100 */
[----:B------:R3:W1:Y:S01]  /*08d0*/  SYNCS.EXCH.64 URZ, [UR4+0xb0], UR6 ;  /* 0x0000b00604ff75b2 */ /* 0x0006620008000100 */
[----:B------:R3:W1:Y:S01]  /*08e0*/  SYNCS.EXCH.64 URZ, [UR4+0x98], UR8 ;  /* 0x0000980804ff75b2 */ /* 0x0006620008000100 */
[----:B------:R3:W1:Y:S01]  /*08f0*/  SYNCS.EXCH.64 URZ, [UR4+0xb8], UR6 ;  /* 0x0000b80604ff75b2 */ /* 0x0006620008000100 */
[----:B------:R-:W-:Y:S01]  /*0900*/  NOP ;  /* 0x0000000000007918 */ /* 0x000fe20000000000 */
.L_x_10:
[----:B------:R-:W2:Y:S01]  /*0910*/  SHFL.IDX PT, R0, R52, RZ, 0x1f ;  /* 0x00001fff34007589 */ /* 0x000ea200000e0000 */
[----:B------:R-:W-:Y:S01]  /*0920*/  NOP ;  /* 0x0000000000007918 */ /* 0x000fe20000000000 */
[----:B--2---:R-:W-:-:S13]  /*0930*/  ISETP.NE.AND P0, PT, R0, 0x3, PT ;  /* 0x000000030000780c */ /* 0x004fda0003f05270 */
[----:B------:R-:W-:Y:S05]  /*0940*/  @P0 BRA `(.L_x_11) ;  /* 0x0000000000300947 */ /* 0x000fea0003800000 */
[----:B---3--:R-:W2:Y:S01]  /*0950*/  S2UR UR6, SR_CgaCtaId ;  /* 0x00000000000679c3 */ /* 0x008ea20000008800 */
[----:B------:R-:W-:Y:S01]  /*0960*/  UMOV UR4, 0x400 ;  /* 0x0000040000047882 */ /* 0x000fe20000000000 */
[----:B------:R-:W-:Y:S01]  /*0970*/  UMOV UR5, 0x20 ;  /* 0x0000002000057882 */ /* 0x000fe20000000000 */
[----:B------:R-:W-:Y:S01]  /*0980*/  ELECT P0, URZ, PT ;  /* 0x0000000000ff782f */ /* 0x000fe20003800000 */
[----:B--2---:R-:W-:Y:S02]  /*0990*/  ULEA UR6, UR6, UR4, 0x18 ;  /* 0x0000000406067291 */ /* 0x004fe4000f8ec0ff */
[----:B------:R-:W-:-:S04]  /*09a0*/  UIADD3 UR4, UPT, UPT, -UR5, 0x100000, URZ ;  /* 0x0010000005047890 */ /* 0x000fc8000fffe1ff */
[----:B------:R-:W-:Y:S02]  /*09b0*/  USHF.L.U32 UR5, UR4, 0xb, URZ ;  /* 0x0000000b04057899 */ /* 0x000fe400080006ff */
[----:B------:R-:W-:Y:S01]  /*09c0*/  USHF.L.U32 UR4, UR4, 0x1, URZ ;  /* 0x0000000104047899 */ /* 0x000fe200080006ff */
[----:B------:R-:W2:Y:S11]  /*09d0*/  FENCE.VIEW.ASYNC.S ;  /* 0x00000000000073c6 */ /* 0x000eb60000000000 */
[----:B--2---:R2:W3:Y:S01]  /*09e0*/  SYNCS.EXCH.64 URZ, [UR6+0xc0], UR4 ;  /* 0x0000c00406ff75b2 */ /* 0x0044e20008000100 */
[----:B------:R2:W1:Y:S01]  /*09f0*/  SYNCS.EXCH.64 URZ, [UR6+0xc8], UR4 ;  /* 0x0000c80406ff75b2 */ /* 0x0004620008000100 */
[----:B------:R-:W-:Y:S01]  /*0a00*/  NOP ;  /* 0x0000000000007918 */ /* 0x000fe20000000000 */
.L_x_11:
[----:B------:R-:W4:Y:S01]  /*0a10*/  SHFL.IDX PT, R0, R52, RZ, 0x1f ;  /* 0x00001fff34007589 */ /* 0x000f2200000e0000 */
[----:B------:R-:W-:Y:S01]  /*0a20*/  NOP ;  /* 0x0000000000007918 */ /* 0x000fe20000000000 */
[----:B----4-:R-:W-:-:S13]  /*0a30*/  ISETP.NE.AND P0, PT, R0, 0x4, PT ;  /* 0x000000040000780c */ /* 0x010fda0003f05270 */
[----:B------:R-:W-:Y:S05]  /*0a40*/  @P0 BRA `(.L_x_12) ;  /* 0x00000000004c0947 */ /* 0x000fea0003800000 */
[----:B--2---:R-:W2:Y:S01]  /*0a50*/  S2UR UR5, SR_CgaCtaId ;  /* 0x00000000000579c3 */ /* 0x004ea20000008800 */
[----:B---3--:R-:W-:Y:S01]  /*0a60*/  UMOV UR4, 0x3a0 ;  /* 0x000003a000047882 */ /* 0x008fe20000000000 */
[----:B------:R-:W-:Y:S01]  /*0a70*/  UMOV UR6, 0x400 ;  /* 0x0000040000067882 */ /* 0x000fe20000000000 */
[----:B------:R-:W-:Y:S01]  /*0a80*/  USEL UR4, UR4, 0x320, UP4 ;  /* 0x0000032004047887 */ /* 0x000fe2000a000000 */
[----:B------:R-:W-:Y:S01]  /*0a90*/  UMOV UR8, 0x1 ;  /* 0x0000000100087882 */ /* 0x000fe20000000000 */
[----:B------:R-:W-:Y:S01]  /*0aa0*/  ELECT P0, URZ, PT ;  /* 0x0000000000ff782f */ /* 0x000fe20003800000 */
[----:B------:R-:W-:-:S04]  /*0ab0*/  UIADD3 UR8, UPT, UPT, -UR8, 0x100000, URZ ;  /* 0x0010000008087890 */ /* 0x000fc8000fffe1ff */
[----:B------:R-:W-:Y:S02]  /*0ac0*/  USHF.L.U32 UR9, UR8, 0xb, URZ ;  /* 0x0000000b08097899 */ /* 0x000fe400080006ff */
[----:B------:R-:W-:Y:S02]  /*0ad0*/  USHF.L.U32 UR8, UR8, 0x1, URZ ;  /* 0x0000000108087899 */ /* 0x000fe400080006ff */
[----:B--2---:R-:W-:Y:S02]  /*0ae0*/  ULEA UR6, UR5, UR6, 0x18 ;  /* 0x0000000605067291 */ /* 0x004fe4000f8ec0ff */
[----:B------:R-:W-:-:S04]  /*0af0*/  UIADD3 UR4, UPT, UPT, -UR4, 0x100000, URZ ;  /* 0x0010000004047890 */ /* 0x000fc8000fffe1ff */
[----:B------:R-:W-:Y:S02]  /*0b00*/  USHF.L.U32 UR5, UR4, 0xb, URZ ;  /* 0x0000000b04057899 */ /* 0x000fe400080006ff */
[----:B------:R-:W-:Y:S01]  /*0b10*/  USHF.L.U32 UR4, UR4, 0x1, URZ ;  /* 0x0000000104047899 */ /* 0x000fe200080006ff */
[----:B------:R-:W2:Y:S03]  /*0b20*/  FENCE.VIEW.ASYNC.S ;  /* 0x00000000000073c6 */ /* 0x000ea60000000000 */
[----:B--2---:R4:W2:Y:S08]  /*0b30*/  SYNCS.EXCH.64 URZ, [UR6+0xd0], UR8 ;  /* 0x0000d00806ff75b2 */ /* 0x0048b00008000100 */
[----:B------:R4:W3:Y:S01]  /*0b40*/  SYNCS.EXCH.64 URZ, [UR6+0xe0], UR4 ;  /* 0x0000e00406ff75b2 */ /* 0x0008e20008000100 */
[----:B------:R4:W1:Y:S01]  /*0b50*/  SYNCS.EXCH.64 URZ, [UR6+0xd8], UR8 ;  /* 0x0000d80806ff75b2 */ /* 0x0008620008000100 */
[----:B------:R4:W1:Y:S02]  /*0b60*/  SYNCS.EXCH.64 URZ, [UR6+0xe8], UR4 ;  /* 0x0000e80406ff75b2 */ /* 0x0008640008000100 */
[----:B----4-:R-:W-:Y:S01]  /*0b70*/  NOP ;  /* 0x0000000000007918 */ /* 0x010fe20000000000 */
.L_x_12:
[----:B------:R-:W4:Y:S01]  /*0b80*/  SHFL.IDX PT, R0, R52, RZ, 0x1f ;  /* 0x00001fff34007589 */ /* 0x000f2200000e0000 */
[----:B------:R-:W-:Y:S01]  /*0b90*/  NOP ;  /* 0x0000000000007918 */ /* 0x000fe20000000000 */
[----:B----4-:R-:W-:-:S13]  /*0ba0*/  ISETP.NE.AND P0, PT, R0, 0x5, PT ;  /* 0x000000050000780c */ /* 0x010fda0003f05270 */
[----:B------:R-:W-:Y:S05]  /*0bb0*/  @P0 BRA `(.L_x_13) ;  /* 0x0000000000580947 */ /* 0x000fea0003800000 */
[----:B--2---:R-:W2:Y:S01]  /*0bc0*/  S2UR UR5, SR_CgaCtaId ;  /* 0x00000000000579c3 */ /* 0x004ea20000008800 */
[----:B---3--:R-:W-:Y:S01]  /*0bd0*/  UMOV UR4, 0x400 ;  /* 0x0000040000047882 */ /* 0x008fe20000000000 */
        /* <DEDUP_REMOVED lines=9> */
[----:B--2---:R-:W-:Y:S01]  /*0c70*/  ULEA UR4, UR5, UR4, 0x18 ;  /* 0x0000000405047291 */ /* 0x004fe2000f8ec0ff */
[----:B------:R-:W2:Y:S11]  /*0c80*/  FENCE.VIEW.ASYNC.S ;  /* 0x00000000000073c6 */ /* 0x000eb60000000000 */
[----:B--2---:R4:W2:Y:S01]  /*0c90*/  SYNCS.EXCH.64 URZ, [UR4+0xf0], UR6 ;  /* 0x0000f00604ff75b2 */ /* 0x0048a20008000100 */
[----:B------:R4:W3:Y:S01]  /*0ca0*/  SYNCS.EXCH.64 URZ, [UR4+0x110], UR8 ;  /* 0x0001100804ff75b2 */ /* 0x0008e20008000100 */
[----:B------:R4:W1:Y:S01]  /*0cb0*/  SYNCS.EXCH.64 URZ, [UR4+0xf8], UR6 ;  /* 0x0000f80604ff75b2 */ /* 0x0008620008000100 */
[----:B------:R4:W1:Y:S01]  /*0cc0*/  SYNCS.EXCH.64 URZ, [UR4+0x118], UR8 ;  /* 0x0001180804ff75b2 */ /* 0x0008620008000100 */
[----:B------:R4:W1:Y:S01]  /*0cd0*/  SYNCS.EXCH.64 URZ, [UR4+0x100], UR6 ;  /* 0x0001000604ff75b2 */ /* 0x0008620008000100 */
[----:B------:R4:W1:Y:S01]  /*0ce0*/  SYNCS.EXCH.64 URZ, [UR4+0x120], UR8 ;  /* 0x0001200804ff75b2 */ /* 0x0008620008000100 */
[----:B------:R4:W1:Y:S01]  /*0cf0*/  SYNCS.EXCH.64 URZ, [UR4+0x108], UR6 ;  /* 0x0001080604ff75b2 */ /* 0x0008620008000100 */
[----:B------:R4:W1:Y:S02]  /*0d00*/  SYNCS.EXCH.64 URZ, [UR4+0x128], UR8 ;  /* 0x0001280804ff75b2 */ /* 0x0008640008000100 */
[----:B----4-:R-:W-:Y:S01]  /*0d10*/  NOP ;  /* 0x0000000000007918 */ /* 0x010fe20000000000 */
.L_x_13:
[----:B------:R-:W4:Y:S01]  /*0d20*/  SHFL.IDX PT, R0, R52, RZ, 0x1f ;  /* 0x00001fff34007589 */ /* 0x000f2200000e0000 */
[----:B------:R-:W-:Y:S01]  /*0d30*/  ISETP.NE.OR P1, PT, RZ, UR20, !P1 ;  /* 0x00000014ff007c0c */ /* 0x000fe2000cf25670 */
[----:B------:R-:W-:Y:S01]  /*0d40*/  NOP ;  /* 0x0000000000007918 */ /* 0x000fe20000000000 */
[----:B----4-:R-:W-:-:S13]  /*0d50*/  ISETP.NE.AND P0, PT, R0, 0x3, PT ;  /* 0x000000030000780c */ /* 0x010fda0003f05270 */
[----:B------:R-:W-:Y:S05]  /*0d60*/  @P0 BRA `(.L_x_14) ;  /* 0x0000000000380947 */ /* 0x000fea0003800000 */
[----:B--2---:R-:W2:Y:S01]  /*0d70*/  S2UR UR5, SR_CgaCtaId ;  /* 0x00000000000579c3 */ /* 0x004ea20000008800 */
[----:B---3--:R-:W-:Y:S01]  /*0d80*/  UMOV UR4, 0x400 ;  /* 0x0000040000047882 */ /* 0x008fe20000000000 */
[----:B------:R-:W-:Y:S01]  /*0d90*/  UMOV UR6, 0x20 ;  /* 0x0000002000067882 */ /* 0x000fe20000000000 */
[----:B------:R-:W-:Y:S01]  /*0da0*/  ELECT P0, URZ, PT ;  /* 0x0000000000ff782f */ /* 0x000fe20003800000 */
[----:B------:R-:W-:-:S04]  /*0db0*/  UIADD3 UR6, UPT, UPT, -UR6, 0x100000, URZ ;  /* 0x0010000006067890 */ /* 0x000fc8000fffe1ff */
[----:B------:R-:W-:Y:S02]  /*0dc0*/  USHF.L.U32 UR7, UR6, 0xb, URZ ;  /* 0x0000000b06077899 */ /* 0x000fe400080006ff */
[----:B------:R-:W-:Y:S02]  /*0dd0*/  USHF.L.U32 UR6, UR6, 0x1, URZ ;  /* 0x0000000106067899 */ /* 0x000fe400080006ff */
[----:B--2---:R-:W-:Y:S01]  /*0de0*/  ULEA UR4, UR5, UR4, 0x18 ;  /* 0x0000000405047291 */ /* 0x004fe2000f8ec0ff */
[----:B------:R-:W2:Y:S11]  /*0df0*/  FENCE.VIEW.ASYNC.S ;  /* 0x00000000000073c6 */ /* 0x000eb60000000000 */
[----:B--2---:R4:W2:Y:S01]  /*0e00*/  SYNCS.EXCH.64 URZ, [UR4+0x130], UR6 ;  /* 0x0001300604ff75b2 */ /* 0x0048a20008000100 */
[----:B------:R4:W3:Y:S01]  /*0e10*/  SYNCS.EXCH.64 URZ, [UR4+0x140], UR6 ;  /* 0x0001400604ff75b2 */ /* 0x0008e20008000100 */
[----:B------:R4:W1:Y:S01]  /*0e20*/  SYNCS.EXCH.64 URZ, [UR4+0x138], UR6 ;  /* 0x0001380604ff75b2 */ /* 0x0008620008000100 */
[----:B------:R4:W1:Y:S02]  /*0e30*/  SYNCS.EXCH.64 URZ, [UR4+0x148], UR6 ;  /* 0x0001480604ff75b2 */ /* 0x0008640008000100 */
[----:B----4-:R-:W-:Y:S01]  /*0e40*/  NOP ;  /* 0x0000000000007918 */ /* 0x010fe20000000000 */
.L_x_14:
[----:B---3--:R-:W3:Y:S01]  /*0e50*/  S2UR UR7, SR_CgaCtaId ;  /* 0x00000000000779c3 */ /* 0x008ee20000008800 */
[----:B------:R-:W-:Y:S01]  /*0e60*/  VOTEU.ALL UP0, P1 ;  /* 0x0000000000ff7886 */ /* 0x000fe20000800000 */
[----:B--2---:R-:W-:Y:S01]  /*0e70*/  UMOV UR4, 0x20 ;  /* 0x0000002000047882 */ /* 0x004fe20000000000 */
[----:B------:R-:W-:Y:S01]  /*0e80*/  NOP ;  /* 0x0000000000007918 */ /* 0x000fe20000000000 */
[----:B-1----:R-:W-:Y:S01]  /*0e90*/  LOP3.LUT R3, R65, 0x1f, RZ, 0xc0, !PT ;  /* 0x0000001f41037812 */ /* 0x002fe200078ec0ff */
[----:B------:R-:W-:Y:S01]  /*0ea0*/  UISETP.NE.AND UP5, UPT, UR20, URZ, UPT ;  /* 0x000000ff1400728c */ /* 0x000fe2000bfa5270 */
[----:B------:R-:W-:Y:S01]  /*0eb0*/  @!UP0 UMOV UR6, 0x400 ;  /* 0x0000040000068882 */ /* 0x000fe20000000000 */
[----:B------:R-:W-:-:S04]  /*0ec0*/  @!UP0 UIADD3 UR4, UPT, UPT, -UR4, 0x100000, URZ ;  /* 0x0010000004048890 */ /* 0x000fc8000fffe1ff */
[----:B------:R-:W-:Y:S02]  /*0ed0*/  @!UP0 USHF.L.U32 UR5, UR4, 0xb, URZ ;  /* 0x0000000b04058899 */ /* 0x000fe400080006ff */
[----:B------:R-:W-:Y:S02]  /*0ee0*/  @!UP0 USHF.L.U32 UR4, UR4, 0x1, URZ ;  /* 0x0000000104048899 */ /* 0x000fe400080006ff */
[----:B---3--:R-:W-:Y:S01]  /*0ef0*/  @!UP0 ULEA UR6, UR7, UR6, 0x18 ;  /* 0x0000000607068291 */ /* 0x008fe2000f8ec0ff */
[----:B------:R-:W1:Y:S01]  /*0f00*/  LDCU UR7, c[0x0][0x36c] ;  /* 0x00006d80ff0777ac */ /* 0x000e620008000800 */
[----:B------:R-:W-:Y:S01]  /*0f10*/  VOTEU.ALL UP0, P1 ;  /* 0x0000000000ff7886 */ /* 0x000fe20000800000 */
[----:B------:R-:W2:Y:S09]  /*0f20*/  FENCE.VIEW.ASYNC.S ;  /* 0x00000000000073c6 */ /* 0x000eb20000000000 */
[----:B--2---:R2:W3:Y:S01]  /*0f30*/  @!UP0 SYNCS.EXCH.64 URZ, [UR6+0x150], UR4 ;  /* 0x0001500406ff85b2 */ /* 0x0044e20008000100 */
[----:B-1----:R-:W-:-:S09]  /*0f40*/  UISETP.EQ.U32.AND UP6, UPT, UR7, 0x1, UPT ;  /* 0x000000010700788c */ /* 0x002fd2000bfc2070 */
[----:B--2---:R-:W-:Y:S05]  /*0f50*/  BRA.U !UP6, `(.L_x_15) ;  /* 0x000000010e087547 */ /* 0x004fea000b800000 */
[----:B---3--:R-:W-:Y:S01]  /*0f60*/  UCGABAR_ARV ;  /* 0x00000000000079c7 */ /* 0x008fe20008000000 */
[----:B------:R-:W-:Y:S05]  /*0f70*/  BRA `(.L_x_16) ;  /* 0x0000000000047947 */ /* 0x000fea0003800000 */
.L_x_15:
[----:B---3--:R-:W-:Y:S01]  /*0f80*/  NOP ;  /* 0x0000000000007918 */ /* 0x008fe20000000000 */
.L_x_16:
[----:B------:R-:W1:Y:S01]  /*0f90*/  S2UR UR22, SR_CTAID.X ;  /* 0x00000000001679c3 */ /* 0x000e620000002500 */
[----:B------:R-:W-:-:S05]  /*0fa0*/  CS2R.32 R54, SR_CgaSize ;  /* 0x0000000000367805 */ /* 0x000fca0000008a00 */
[----:B------:R-:W-:-:S05]  /*0fb0*/  IMAD R54, R54, -0xa0, RZ ;  /* 0xffffff6036367824 */ /* 0x000fca00078e02ff */
[----:B------:R-:W-:-:S14]  /*0fc0*/  R2UR UR5, R54 ;  /* 0x00000000360572ca */ /* 0x000fdc00000e0000 */
[----:B------:R-:W2:Y:S01]  /*0fd0*/  LDCU UR5, c[0x0][UR5+0x2b0] ;  /* 0x00005600050577ac */ /* 0x000ea20008000800 */
[----:B------:R-:W-:-:S05]  /*0fe0*/  CS2R.32 R54, SR_CgaSize ;  /* 0x0000000000367805 */ /* 0x000fca0000008a00 */
[----:B------:R-:W-:-:S05]  /*0ff0*/  IMAD R54, R54, -0xa0, RZ ;  /* 0xffffff6036367824 */ /* 0x000fca00078e02ff */
[----:B------:R-:W-:-:S14]  /*1000*/  R2UR UR4, R54 ;  /* 0x00000000360472ca */ /* 0x000fdc00000e0000 */
[----:B------:R-:W3:Y:S01]  /*1010*/  LDCU UR4, c[0x0][UR4+0x2b4] ;  /* 0x00005680040477ac */ /* 0x000ee20008000800 */
[----:B------:R-:W4:Y:S01]  /*1020*/  S2UR UR34, SR_CTAID.Y ;  /* 0x00000000002279c3 */ /* 0x000f220000002600 */
[----:B------:R-:W-:-:S05]  /*1030*/  CS2R.32 R54, SR_CgaSize ;  /* 0x0000000000367805 */ /* 0x000fca0000008a00 */
[----:B------:R-:W-:-:S05]  /*1040*/  IMAD R54, R54, -0xa0, RZ ;  /* 0xffffff6036367824 */ /* 0x000fca00078e02ff */
[----:B------:R-:W-:-:S14]  /*1050*/  R2UR UR7, R54 ;  /* 0x00000000360772ca */ /* 0x000fdc00000e0000 */
[----:B------:R-:W3:Y:S01]  /*1060*/  LDCU UR7, c[0x0][UR7+0x2a0] ;  /* 0x00005400070777ac */ /* 0x000ee20008000800 */
[----:B------:R-:W-:-:S05]  /*1070*/  CS2R.32 R54, SR_CgaSize ;  /* 0x0000000000367805 */ /* 0x000fca0000008a00 */
[----:B------:R-:W-:-:S05]  /*1080*/  IMAD R54, R54, -0xa0, RZ ;  /* 0xffffff6036367824 */ /* 0x000fca00078e02ff */
[----:B------:R-:W-:-:S14]  /*1090*/  R2UR UR8, R54 ;  /* 0x00000000360872ca */ /* 0x000fdc00000e0000 */
[----:B------:R-:W3:Y:S01]  /*10a0*/  LDCU UR8, c[0x0][UR8+0x2a4] ;  /* 0x00005480080877ac */ /* 0x000ee20008000800 */
[----:B------:R-:W3:Y:S01]  /*10b0*/  S2UR UR9, SR_CgaCtaId ;  /* 0x00000000000979c3 */ /* 0x000ee20000008800 */
[----:B------:R-:W-:Y:S01]  /*10c0*/  UISETP.GT.U32.AND UP0, UPT, UR47, 0xffff, UPT ;  /* 0x0000ffff2f00788c */ /* 0x000fe2000bf04070 */
[----:B------:R-:W3:Y:S01]  /*10d0*/  LDCU UR21, c[0x0][0xb24] ;  /* 0x00016480ff1577ac */ /* 0x000ee20008000800 */
[----:B------:R-:W3:Y:S01]  /*10e0*/  LDCU UR45, c[0x0][0xb24] ;  /* 0x00016480ff2d77ac */ /* 0x000ee20008000800 */
[----:B-1----:R-:W-:Y:S01]  /*10f0*/  I2FP.F32.U32 R2, UR22 ;  /* 0x0000001600027c45 */ /* 0x002fe20008201000 */
[----:B------:R-:W1:Y:S04]  /*1100*/  LDCU UR26, c[0x0][0xb30] ;  /* 0x00016600ff1a77ac */ /* 0x000e680008000800 */
[----:B--2---:R-:W-:Y:S01]  /*1110*/  FMUL R2, R2, UR5 ;  /* 0x0000000502027c20 */ /* 0x004fe20008400000 */
[----:B------:R-:W-:Y:S01]  /*1120*/  USEL UR5, UR47, 0xffff, !UP0 ;  /* 0x0000ffff2f057887 */ /* 0x000fe2000c000000 */
[----:B----4-:R-:W-:-:S04]  /*1130*/  I2FP.F32.U32 R0, UR34 ;  /* 0x0000002200007c45 */ /* 0x010fc80008201000 */
[----:B------:R-:W2:Y:S01]  /*1140*/  F2I.U32.TRUNC.NTZ R2, R2 ;  /* 0x0000000200027305 */ /* 0x000ea2000020f000 */
[----:B------:R-:W-:Y:S01]  /*1150*/  ULOP3.LUT UR24, UR5, 0xffff, URZ, 0xc0, !UPT ;  /* 0x0000ffff05187892 */ /* 0x000fe2000f8ec0ff */
[----:B---3--:R-:W-:Y:S01]  /*1160*/  FMUL R0, R0, UR4 ;  /* 0x0000000400007c20 */ /* 0x008fe20008400000 */
[----:B------:R-:W-:-:S05]  /*1170*/  USHF.L.U32 UR28, UR9, 0x9, URZ ;  /* 0x00000009091c7899 */ /* 0x000fca00080006ff */
[----:B------:R-:W3:Y:S01]  /*1180*/  F2I.U32.TRUNC.NTZ R0, R0 ;  /* 0x0000000000007305 */ /* 0x000ee2000020f000 */
[----:B--2---:R-:W-:Y:S02]  /*1190*/  R2UR UR4, R2 ;  /* 0x00000000020472ca */ /* 0x004fe400000e0000 */
[----:B------:R-:W-:Y:S02]  /*11a0*/  PRMT R2, RZ, 0x7610, R2 ;  /* 0x00007610ff027816 */ /* 0x000fe40000000002 */
[----:B---3--:R-:W-:Y:S02]  /*11b0*/  R2UR UR6, R0 ;  /* 0x00000000000672ca */ /* 0x008fe400000e0000 */
[----:B------:R-:W-:-:S07]  /*11c0*/  PRMT R0, RZ, 0x7610, R0 ;  /* 0x00007610ff007816 */ /* 0x000fce0000000000 */
[----:B------:R-:W-:-:S04]  /*11d0*/  UIADD3 UR5, UPT, UPT, -UR4, URZ, URZ ;  /* 0x000000ff04057290 */ /* 0x000fc8000fffe1ff */
[----:B------:R-:W-:Y:S02]  /*11e0*/  UIMAD UR5, UR7, UR5, UR22 ;  /* 0x00000005070572a4 */ /* 0x000fe4000f8e0216 */
[----:B------:R-:W-:-:S04]  /*11f0*/  UIADD3 UR4, UPT, UPT, -UR6, URZ, URZ ;  /* 0x000000ff06047290 */ /* 0x000fc8000fffe1ff */
[----:B------:R-:W-:Y:S01]  /*1200*/  IMAD.U32 R54, RZ, RZ, UR5 ;  /* 0x00000005ff367e24 */ /* 0x000fe2000f8e00ff */
[----:B------:R-:W-:-:S06]  /*1210*/  UIMAD UR4, UR8, UR4, UR34 ;  /* 0x00000004080472a4 */ /* 0x000fcc000f8e0222 */
[----:B------:R-:W-:Y:S01]  /*1220*/  IMAD.U32 R53, RZ, RZ, UR4 ;  /* 0x00000004ff357e24 */ /* 0x000fe2000f8e00ff */
[----:B-1----:R-:W-:Y:S06]  /*1230*/  BRA.U UP5, `(.L_x_17) ;  /* 0x0000000105447547 */ /* 0x002fec000b800000 */
[----:B------:R-:W-:Y:S02]  /*1240*/  R2UR UR4, R53 ;  /* 0x00000000350472ca */ /* 0x000fe400000e0000 */
[----:B------:R-:W-:-:S11]  /*1250*/  R2UR UR7, R54 ;  /* 0x00000000360772ca */ /* 0x000fd600000e0000 */
[----:B------:R-:W-:Y:S02]  /*1260*/  UISETP.NE.AND UP0, UPT, UR4, URZ, UPT ;  /* 0x000000ff0400728c */ /* 0x000fe4000bf05270 */
[----:B------:R-:W-:Y:S02]  /*1270*/  ULOP3.LUT UR4, UR7, 0x2, URZ, 0x3c, !UPT ;  /* 0x0000000207047892 */ /* 0x000fe4000f8e3cff */
[----:B------:R-:W-:Y:S02]  /*1280*/  UISETP.GT.U32.AND UP2, UPT, UR7, 0x1, UP0 ;  /* 0x000000010700788c */ /* 0x000fe40008744070 */
[----:B------:R-:W-:Y:S02]  /*1290*/  UISETP.GT.U32.AND UP0, UPT, UR4, 0x1, UP0 ;  /* 0x000000010400788c */ /* 0x000fe40008704070 */
[----:B------:R-:W-:Y:S02]  /*12a0*/  USEL UR5, URZ, 0x2, UP2 ;  /* 0x00000002ff057887 */ /* 0x000fe40009000000 */
[----:B------:R-:W-:-:S02]  /*12b0*/  USEL UR6, URZ, 0x1, UP2 ;  /* 0x00000001ff067887 */ /* 0x000fc40009000000 */
[----:B------:R-:W-:Y:S02]  /*12c0*/  USEL UR4, URZ, 0x4, UP0 ;  /* 0x00000004ff047887 */ /* 0x000fe40008000000 */
[----:B------:R-:W-:Y:S02]  /*12d0*/  ULOP3.LUT UR7, UR7, 0xfffffffe, URZ, 0xc0, !UPT ;  /* 0xfffffffe07077892 */ /* 0x000fe4000f8ec0ff */
[----:B------:R-:W-:Y:S02]  /*12e0*/  USEL UR8, URZ, 0x8, UP0 ;  /* 0x00000008ff087887 */ /* 0x000fe40008000000 */
[----:B------:R-:W-:-:S03]  /*12f0*/  UIADD3 UR4, UPT, UPT, UR4, UR5, UR6 ;  /* 0x0000000504047290 */ /* 0x000fc6000fffe006 */
[----:B------:R-:W-:Y:S01]  /*1300*/  UMOV UR5, 0x3 ;  /* 0x0000000300057882 */ /* 0x000fe20000000000 */
[----:B------:R-:W-:Y:S02]  /*1310*/  UIADD3 UR4, UPT, UPT, UR4, UR8, URZ ;  /* 0x0000000804047290 */ /* 0x000fe4000fffe0ff */
[----:B------:R-:W-:-:S04]  /*1320*/  USHF.L.U32 UR5, UR5, UR7, URZ ;  /* 0x0000000705057299 */ /* 0x000fc800080006ff */
[----:B------:R-:W-:Y:S02]  /*1330*/  IMAD.U32 R2, RZ, RZ, UR4 ;  /* 0x00000004ff027e24 */ /* 0x000fe4000f8e00ff */
[----:B------:R-:W-:-:S07]  /*1340*/  IMAD.U32 R0, RZ, RZ, UR5 ;  /* 0x00000005ff007e24 */ /* 0x000fce000f8e00ff */
.L_x_17:
[----:B------:R-:W1:Y:S01]  /*1350*/  S2UR UR36, SR_CTAID.Z ;  /* 0x00000000002479c3 */ /* 0x000e620000002700 */
[----:B------:R-:W-:Y:S01]  /*1360*/  UISETP.GE.AND UP0, UPT, UR21, 0x1, UPT ;  /* 0x000000011500788c */ /* 0x000fe2000bf06270 */
[----:B------:R-:W-:Y:S01]  /*1370*/  UMOV UR27, 0x5 ;  /* 0x00000005001b7882 */ /* 0x000fe20000000000 */
[----:B------:R-:W-:-:S07]  /*1380*/  UMOV UR32, UR22 ;  /* 0x0000001600207c82 */ /* 0x000fce0008000000 */
[----:B------:R-:W-:Y:S05]  /*1390*/  BRA.U !UP0, `(.L_x_18) ;  /* 0x0000000108d47547 */ /* 0x000fea000b800000 */
[----:B------:R-:W2:Y:S01]  /*13a0*/  LDCU.128 UR16, c[0x0][0xb10] ;  /* 0x00016200ff1077ac */ /* 0x000ea20008000c00 */
[----:B------:R-:W3:Y:S01]  /*13b0*/  LDCU UR13, c[0x0][0x370] ;  /* 0x00006e00ff0d77ac */ /* 0x000ee20008000800 */
[----:B------:R-:W4:Y:S01]  /*13c0*/  LDCU UR8, c[0x0][0x374] ;  /* 0x00006e80ff0877ac */ /* 0x000f220008000800 */
[----:B------:R-:W1:Y:S01]  /*13d0*/  LDCU UR23, c[0x0][0xb0c] ;  /* 0x00016180ff1777ac */ /* 0x000e620008000800 */
[----:B------:R-:W1:Y:S01]  /*13e0*/  LDCU UR25, c[0x0][0xb20] ;  /* 0x00016400ff1977ac */ /* 0x000e620008000800 */
[----:B--2---:R-:W-:Y:S01]  /*13f0*/  UIMAD.WIDE.U32 UR4, UR22, UR16, URZ ;  /* 0x00000010160472a5 */ /* 0x004fe2000f8e00ff */
[----:B------:R-:W2:Y:S01]  /*1400*/  LDCU.64 UR14, c[0x0][0xb28] ;  /* 0x00016500ff0e77ac */ /* 0x000ea20008000a00 */
[----:B------:R-:W-:-:S05]  /*1410*/  UISETP.NE.AND UP3, UPT, UR18, 0x1, UPT ;  /* 0x000000011200788c */ /* 0x000fca000bf65270 */
[----:B------:R-:W-:Y:S01]  /*1420*/  UMOV UR4, UR5 ;  /* 0x0000000500047c82 */ /* 0x000fe20008000000 */
[----:B---3--:R-:W-:Y:S02]  /*1430*/  UIMAD.WIDE.U32 UR6, UR13, UR16, URZ ;  /* 0x000000100d0672a5 */ /* 0x008fe4000f8e00ff */
[----:B------:R-:W-:Y:S02]  /*1440*/  USHF.R.U32.HI UR9, URZ, UR17, UR4 ;  /* 0x00000011ff097299 */ /* 0x000fe40008011604 */
[----:B----4-:R-:W-:Y:S02]  /*1450*/  UIMAD.WIDE.U32 UR4, UR8, UR19, URZ ;  /* 0x00000013080472a5 */ /* 0x010fe4000f8e00ff */
[----:B-1----:R-:W-:Y:S01]  /*1460*/  UISETP.NE.AND UP0, UPT, UR23, 0x1, UPT ;  /* 0x000000011700788c */ /* 0x002fe2000bf05270 */
[----:B------:R-:W-:Y:S01]  /*1470*/  UMOV UR6, UR7 ;  /* 0x0000000700067c82 */ /* 0x000fe20008000000 */
[----:B------:R-:W-:-:S03]  /*1480*/  UISETP.NE.AND UP2, UPT, UR21, 0x1, UPT ;  /* 0x000000011500788c */ /* 0x000fc6000bf45270 */
[----:B------:R-:W-:Y:S01]  /*1490*/  UMOV UR4, UR5 ;  /* 0x0000000500047c82 */ /* 0x000fe20008000000 */
[----:B------:R-:W-:Y:S02]  /*14a0*/  USEL UR12, UR22, UR9, !UP0 ;  /* 0x00000009160c7287 */ /* 0x000fe4000c000000 */
[----:B------:R-:W-:Y:S02]  /*14b0*/  @UP3 USHF.R.U32.HI UR8, URZ, UR25, UR4 ;  /* 0x00000019ff083299 */ /* 0x000fe40008011604 */
[----:B------:R-:W-:Y:S02]  /*14c0*/  UIADD3 UR32, UPT, UPT, -UR12, URZ, URZ ;  /* 0x000000ff0c207290 */ /* 0x000fe4000fffe1ff */
[----:B------:R-:W-:Y:S02]  /*14d0*/  @UP0 USHF.R.U32.HI UR13, URZ, UR17, UR6 ;  /* 0x00000011ff0d0299 */ /* 0x000fe40008011606 */
[----:B------:R-:W-:Y:S02]  /*14e0*/  UIMAD.WIDE.U32 UR6, UR34, UR19, URZ ;  /* 0x00000013220672a5 */ /* 0x000fe4000f8e00ff */
[----:B--2---:R-:W-:-:S02]  /*14f0*/  UIMAD.WIDE.U32 UR4, UR8, UR14, URZ ;  /* 0x0000000e080472a5 */ /* 0x004fc4000f8e00ff */
[----:B------:R-:W-:Y:S02]  /*1500*/  UIMAD.WIDE.U32 UR10, UR13, UR14, URZ ;  /* 0x0000000e0d0a72a5 */ /* 0x000fe4000f8e00ff */
[----:B------:R-:W-:Y:S01]  /*1510*/  UIMAD UR32, UR23, UR32, UR22 ;  /* 0x00000020172072a4 */ /* 0x000fe2000f8e0216 */
[----:B------:R-:W-:Y:S02]  /*1520*/  UMOV UR6, UR7 ;  /* 0x0000000700067c82 */ /* 0x000fe40008000000 */
[----:B------:R-:W-:Y:S01]  /*1530*/  UMOV UR4, UR5 ;  /* 0x0000000500047c82 */ /* 0x000fe20008000000 */
[----:B------:R-:W-:Y:S02]  /*1540*/  USHF.R.U32.HI UR6, URZ, UR25, UR6 ;  /* 0x00000019ff067299 */ /* 0x000fe40008011606 */
[----:B------:R-:W-:Y:S01]  /*1550*/  @UP2 USHF.R.U32.HI UR8, URZ, UR15, UR4 ;  /* 0x0000000fff082299 */ /* 0x000fe20008011604 */
[----:B------:R-:W-:Y:S01]  /*1560*/  UMOV UR5, UR11 ;  /* 0x0000000b00057c82 */ /* 0x000fe20008000000 */
[----:B------:R-:W-:-:S02]  /*1570*/  USEL UR4, UR34, UR6, !UP3 ;  /* 0x0000000622047287 */ /* 0x000fc4000d800000 */
[----:B------:R-:W-:Y:S02]  /*1580*/  @UP2 USHF.R.U32.HI UR13, URZ, UR15, UR5 ;  /* 0x0000000fff0d2299 */ /* 0x000fe40008011605 */
[----:B------:R-:W-:Y:S02]  /*1590*/  UIMAD UR5, UR8, UR21, URZ ;  /* 0x00000015080572a4 */ /* 0x000fe4000f8e02ff */
[----:B------:R-:W-:Y:S02]  /*15a0*/  UIMAD UR8, UR13, UR21, URZ ;  /* 0x000000150d0872a4 */ /* 0x000fe4000f8e02ff */
[----:B------:R-:W-:Y:S02]  /*15b0*/  UISETP.GE.AND UP0, UPT, UR4, UR5, UPT ;  /* 0x000000050400728c */ /* 0x000fe4000bf06270 */
[----:B------:R-:W-:Y:S02]  /*15c0*/  UIMAD.WIDE.U32 UR6, UR4, UR14, URZ ;  /* 0x0000000e040672a5 */ /* 0x000fe4000f8e00ff */
[----:B------:R-:W-:-:S02]  /*15d0*/  UISETP.GE.OR UP0, UPT, UR12, UR8, UP0 ;  /* 0x000000080c00728c */ /* 0x000fc40008706670 */
[----:B------:R-:W-:-:S03]  /*15e0*/  UIMAD.WIDE.U32 UR8, UR12, UR14, URZ ;  /* 0x0000000e0c0872a5 */ /* 0x000fc6000f8e00ff */
[----:B------:R-:W-:Y:S01]  /*15f0*/  UMOV UR6, UR7 ;  /* 0x0000000700067c82 */ /* 0x000fe20008000000 */
[----:B------:R-:W-:Y:S02]  /*1600*/  UIADD3 UR7, UPT, UPT, -UR4, URZ, URZ ;  /* 0x000000ff04077290 */ /* 0x000fe4000fffe1ff */
[----:B------:R-:W-:Y:S02]  /*1610*/  USHF.R.U32.HI UR6, URZ, UR15, UR6 ;  /* 0x0000000fff067299 */ /* 0x000fe40008011606 */
[----:B------:R-:W-:Y:S02]  /*1620*/  UIMAD UR34, UR18, UR7, UR34 ;  /* 0x00000007122272a4 */ /* 0x000fe4000f8e0222 */
[----:B------:R-:W-:Y:S01]  /*1630*/  USEL UR6, UR4, UR6, !UP2 ;  /* 0x0000000604067287 */ /* 0x000fe2000d000000 */
[----:B------:R-:W-:Y:S02]  /*1640*/  @!UP0 UMOV UR5, UR9 ;  /* 0x0000000900058c82 */ /* 0x000fe40008000000 */
[----:B------:R-:W-:-:S02]  /*1650*/  @!UP0 USHF.R.U32.HI UR5, URZ, UR15, UR5 ;  /* 0x0000000fff058299 */ /* 0x000fc40008011605 */
[----:B------:R-:W-:Y:S02]  /*1660*/  UIADD3 UR7, UPT, UPT, -UR6, URZ, URZ ;  /* 0x000000ff06077290 */ /* 0x000fe4000fffe1ff */
[----:B------:R-:W-:Y:S02]  /*1670*/  @!UP0 USEL UR5, UR12, UR5, !UP2 ;  /* 0x000000050c058287 */ /* 0x000fe4000d000000 */
[----:B------:R-:W-:Y:S02]  /*1680*/  UIMAD UR7, UR21, UR7, UR4 ;  /* 0x00000007150772a4 */ /* 0x000fe4000f8e0204 */
[----:B------:R-:W-:Y:S02]  /*1690*/  @!UP0 UIADD3 UR6, UPT, UPT, UR6, -UR5, URZ ;  /* 0x8000000506068290 */ /* 0x000fe4000fffe0ff */
[----:B------:R-:W-:Y:S02]  /*16a0*/  @!UP0 UIMAD UR7, UR7, UR13, UR5 ;  /* 0x0000000d070782a4 */ /* 0x000fe4000f8e0205 */
[----:B------:R-:W-:-:S04]  /*16b0*/  @!UP0 UIMAD UR4, UR6, UR21, UR12 ;  /* 0x00000015060482a4 */ /* 0x000fc8000f8e020c */
[----:B------:R-:W-:Y:S01]  /*16c0*/  UIMAD UR34, UR4, UR18, UR34 ;  /* 0x00000012042272a4 */ /* 0x000fe2000f8e0222 */
[----:B------:R-:W-:Y:S02]  /*16d0*/  @!UP0 UMOV UR12, UR7 ;  /* 0x00000007000c8c82 */ /* 0x000fe40008000000 */
[----:B------:R-:W-:-:S12]  /*16e0*/  UIMAD UR32, UR12, UR23, UR32 ;  /* 0x000000170c2072a4 */ /* 0x000fd8000f8e0220 */
.L_x_18:
[----:B------:R-:W-:Y:S02]  /*16f0*/  UISETP.NE.AND UP2, UPT, UR26, 0x1, UPT ;  /* 0x000000011a00788c */ /* 0x000fe4000bf45270 */
[----:B------:R-:W-:Y:S02]  /*1700*/  UISETP.NE.AND UP0, UPT, UR20, 0x2, UPT ;  /* 0x000000021400788c */ /* 0x000fe4000bf05270 */
[----:B------:R-:W-:Y:S02]  /*1710*/  ULOP3.LUT UR28, UR28, 0x400, URZ, 0xc0, !UPT ;  /* 0x000004001c1c7892 */ /* 0x000fe4000f8ec0ff */
[----:B------:R-:W-:-:S03]  /*1720*/  USHF.L.U32 UR24, UR27, UR24, URZ ;  /* 0x000000181b187299 */ /* 0x000fc600080006ff */
[----:B------:R-:W-:Y:S09]  /*1730*/  BRA.U UP2, `(.L_x_19) ;  /* 0x0000000102407547 */ /* 0x000ff2000b800000 */
[----:B------:R-:W2:Y:S01]  /*1740*/  LDCU.128 UR8, c[0x0][0xb10] ;  /* 0x00016200ff0877ac */ /* 0x000ea20008000c00 */
[----:B------:R-:W3:Y:S01]  /*1750*/  LDCU UR12, c[0x0][0xb0c] ;  /* 0x00016180ff0c77ac */ /* 0x000ee20008000800 */
[----:B------:R-:W4:Y:S01]  /*1760*/  LDCU UR13, c[0x0][0xb20] ;  /* 0x00016400ff0d77ac */ /* 0x000f220008000800 */
[----:B--2---:R-:W-:Y:S02]  /*1770*/  UIMAD.WIDE.U32 UR4, UR32, UR8, URZ ;  /* 0x00000008200472a5 */ /* 0x004fe4000f8e00ff */
[----:B------:R-:W-:Y:S02]  /*1780*/  UIMAD.WIDE.U32 UR6, UR34, UR11, URZ ;  /* 0x0000000b220672a5 */ /* 0x000fe4000f8e00ff */
[----:B---3--:R-:W-:Y:S02]  /*1790*/  UISETP.NE.AND UP2, UPT, UR12, 0x1, UPT ;  /* 0x000000010c00788c */ /* 0x008fe4000bf45270 */
[----:B------:R-:W-:-:S03]  /*17a0*/  USHF.R.U32.HI UR5, URZ, UR9, UR5 ;  /* 0x00000009ff057299 */ /* 0x000fc60008011605 */
[----:B------:R-:W-:Y:S01]  /*17b0*/  UMOV UR4, UR7 ;  /* 0x0000000700047c82 */ /* 0x000fe20008000000 */
[----:B------:R-:W-:Y:S02]  /*17c0*/  USEL UR5, UR32, UR5, !UP2 ;  /* 0x0000000520057287 */ /* 0x000fe4000d000000 */
[----:B------:R-:W-:Y:S02]  /*17d0*/  UISETP.NE.AND UP2, UPT, UR10, 0x1, UPT ;  /* 0x000000010a00788c */ /* 0x000fe4000bf45270 */
[----:B----4-:R-:W-:-:S04]  /*17e0*/  USHF.R.U32.HI UR4, URZ, UR13, UR4 ;  /* 0x0000000dff047299 */ /* 0x010fc80008011604 */
[----:B------:R-:W-:-:S04]  /*17f0*/  USEL UR4, UR34, UR4, !UP2 ;  /* 0x0000000422047287 */ /* 0x000fc8000d000000 */
[----:B------:R-:W-:Y:S02]  /*1800*/  UIADD3 UR6, UPT, UPT, -UR4, UR5, URZ ;  /* 0x0000000504067290 */ /* 0x000fe4000fffe1ff */
[----:B------:R-:W-:Y:S02]  /*1810*/  UIADD3 UR4, UPT, UPT, UR4, -UR5, URZ ;  /* 0x8000000504047290 */ /* 0x000fe4000fffe0ff */
[----:B------:R-:W-:Y:S02]  /*1820*/  UIMAD UR34, UR6, UR10, UR34 ;  /* 0x0000000a062272a4 */ /* 0x000fe4000f8e0222 */
[----:B------:R-:W-:-:S12]  /*1830*/  UIMAD UR32, UR4, UR12, UR32 ;  /* 0x0000000c042072a4 */ /* 0x000fd8000f8e0220 */
.L_x_19:
[----:B------:R-:W-:Y:S05]  /*1840*/  BRA.U !UP6, `(.L_x_20) ;  /* 0x000000010e0c7547 */ /* 0x000fea000b800000 */
[----:B------:R-:W-:Y:S01]  /*1850*/  UCGABAR_WAIT ;  /* 0x0000000000007dc7 */ /* 0x000fe20008000000 */
[----:B------:R-:W-:Y:S01]  /*1860*/  CCTL.IVALL ;  /* 0x00000000ff00798f */ /* 0x000fe20002000000 */
[----:B------:R-:W-:Y:S05]  /*1870*/  BRA `(.L_x_21) ;  /* 0x0000000000047947 */ /* 0x000fea0003800000 */
.L_x_20:
[----:B------:R-:W-:Y:S06]  /*1880*/  BAR.SYNC.DEFER_BLOCKING 0x0 ;  /* 0x0000000000007b1d */ /* 0x000fec0000010000 */
.L_x_21:
[----:B------:R-:W-:Y:S05]  /*1890*/  BRA.U UP0, `(.L_x_22) ;  /* 0x00000015007c7547 */ /* 0x000fea000b800000 */
[----:B------:R-:W2:Y:S01]  /*18a0*/  LDCU UR6, c[0x0][0x38c] ;  /* 0x00007180ff0677ac */ /* 0x000ea20008000800 */
[----:B------:R-:W3:Y:S01]  /*18b0*/  S2UR UR8, SR_CgaCtaId ;  /* 0x00000000000879c3 */ /* 0x000ee20000008800 */
[----:B------:R-:W-:Y:S01]  /*18c0*/  PLOP3.LUT P1, PT, PT, PT, UP4, 0x80, 0x8 ;  /* 0x000000000008781c */ /* 0x000fe20003f2f048 */
[----:B------:R-:W-:Y:S01]  /*18d0*/  IMAD.MOV.U32 R12, RZ, RZ, 0x1 ;  /* 0x00000001ff0c7424 */ /* 0x000fe200078e00ff */
[----:B------:R-:W-:Y:S01]  /*18e0*/  UMOV UR13, 0x400 ;  /* 0x00000400000d7882 */ /* 0x000fe20000000000 */
[----:B------:R-:W-:Y:S01]  /*18f0*/  USHF.L.U32 UR7, UR22, 0x6, URZ ;  /* 0x0000000616077899 */ /* 0x000fe200080006ff */
[----:B------:R-:W-:Y:S01]  /*1900*/  ISETP.NE.AND P2, PT, R3, RZ, P3 ;  /* 0x000000ff0300720c */ /* 0x000fe20001f45270 */
[----:B------:R-:W-:Y:S01]  /*1910*/  UISETP.NE.AND UP1, UPT, UR20, URZ, UPT ;  /* 0x000000ff1400728c */ /* 0x000fe2000bf25270 */
[----:B------:R-:W-:Y:S02]  /*1920*/  PLOP3.LUT P1, PT, P1, PT, PT, 0x8, 0x80 ;  /* 0x000000000080781c */ /* 0x000fe40000f2e170 */
[----:B------:R-:W-:Y:S01]  /*1930*/  CS2R R10, SRZ ;  /* 0x00000000000a7805 */ /* 0x000fe2000001ff00 */
[----:B------:R-:W-:Y:S01]  /*1940*/  IMAD.MOV.U32 R9, RZ, RZ, RZ ;  /* 0x000000ffff097224 */ /* 0x000fe200078e00ff */
[----:B------:R-:W4:Y:S01]  /*1950*/  LDCU UR39, c[0x0][0x370] ;  /* 0x00006e00ff2777ac */ /* 0x000f220008000800 */
[----:B------:R-:W-:Y:S01]  /*1960*/  IMAD.MOV.U32 R8, RZ, RZ, 0x1 ;  /* 0x00000001ff087424 */ /* 0x000fe200078e00ff */
[----:B------:R-:W1:Y:S01]  /*1970*/  LDCU.64 UR26, c[0x0][0x348] ;  /* 0x00006900ff1a77ac */ /* 0x000e620008000a00 */
[----:B--2---:R-:W-:-:S02]  /*1980*/  UIADD3 UR5, UPT, UPT, UR6, 0x1f, URZ ;  /* 0x0000001f06057890 */ /* 0x004fc4000fffe0ff */
[----:B------:R-:W-:Y:S02]  /*1990*/  UIADD3 UR46, UPT, UPT, UR6, 0x3e, URZ ;  /* 0x0000003e062e7890 */ /* 0x000fe4000fffe0ff */
[----:B------:R-:W-:Y:S02]  /*19a0*/  USHF.R.S32.HI UR4, URZ, 0x1f, UR5 ;  /* 0x0000001fff047899 */ /* 0x000fe40008011405 */
[----:B---3--:R-:W-:Y:S02]  /*19b0*/  ULEA UR13, UR8, UR13, 0x18 ;  /* 0x0000000d080d7291 */ /* 0x008fe4000f8ec0ff */
[----:B------:R-:W-:Y:S02]  /*19c0*/  ULEA.HI UR4, UR4, UR5, URZ, 0x5 ;  /* 0x0000000504047291 */ /* 0x000fe4000f8f28ff */
[----:B------:R-:W-:Y:S02]  /*19d0*/  UIADD3 UR5, UPT, UPT, UR6, -0x1, URZ ;  /* 0xffffffff06057890 */ /* 0x000fe4000fffe0ff */
[----:B------:R-:W-:-:S02]  /*19e0*/  USHF.R.S32.HI UR41, URZ, 0x5, UR4 ;  /* 0x00000005ff297899 */ /* 0x000fc40008011404 */
[----:B------:R-:W-:Y:S02]  /*19f0*/  UISETP.GE.U32.AND UP2, UPT, UR5, -0x3f, UPT ;  /* 0xffffffc10500788c */ /* 0x000fe4000bf46070 */
[----:B------:R-:W-:Y:S02]  /*1a00*/  UISETP.LT.U32.AND UP0, UPT, UR41, 0x8, UPT ;  /* 0x000000082900788c */ /* 0x000fe4000bf01070 */
[----:B------:R-:W-:Y:S02]  /*1a10*/  ULOP3.LUT UR5, UR7, 0x40, URZ, 0xc0, !UPT ;  /* 0x0000004007057892 */ /* 0x000fe4000f8ec0ff */
[----:B------:R-:W-:Y:S02]  /*1a20*/  USEL UR40, UR41, 0x8, UP0 ;  /* 0x0000000829287887 */ /* 0x000fe40008000000 */
[----:B------:R-:W-:Y:S02]  /*1a30*/  ULEA UR30, UR28, UR13, 0x2 ;  /* 0x0000000d1c1e7291 */ /* 0x000fe4000f8e10ff */
[----:B------:R-:W-:-:S02]  /*1a40*/  UIADD3 UR4, UPT, UPT, UR40, -0x1, URZ ;  /* 0xffffffff28047890 */ /* 0x000fc4000fffe0ff */
[----:B------:R-:W-:Y:S02]  /*1a50*/  @UP2 UIADD3 UR4, UPT, UPT, UR40, URZ, URZ ;  /* 0x000000ff28042290 */ /* 0x000fe4000fffe0ff */
[----:B------:R-:W-:Y:S01]  /*1a60*/  USHF.L.U32 UR47, UR22, 0x7, URZ ;  /* 0x00000007162f7899 */ /* 0x000fe200080006ff */
[----:B------:R-:W2:Y:S01]  /*1a70*/  LDCU UR38, c[0x0][0x374] ;  /* 0x00006e80ff2677ac */ /* 0x000ea20008000800 */
[----:B------:R-:W-:Y:S02]  /*1a80*/  USEL UR21, UR55, 0x2, UP1 ;  /* 0x0000000237157887 */ /* 0x000fe40008800000 */
[----:B------:R-:W-:Y:S02]  /*1a90*/  ULEA.HI UR44, UR28, UR5, URZ, 0x1b ;  /* 0x000000051c2c7291 */ /* 0x000fe4000f8fd8ff */
[----:B------:R-:W-:Y:S02]  /*1aa0*/  UIADD3 UR30, UPT, UPT, UR30, 0x28400, URZ ;  /* 0x000284001e1e7890 */ /* 0x000fe4000fffe0ff */
[----:B------:R-:W-:-:S02]  /*1ab0*/  UIADD3 UR43, UPT, UPT, UR41, -UR40, URZ ;  /* 0x80000028292b7290 */ /* 0x000fc4000fffe0ff */
[----:B------:R-:W-:Y:S02]  /*1ac0*/  UIADD3 UR29, UPT, UPT, UR4, 0x1, URZ ;  /* 0x00000001041d7890 */ /* 0x000fe4000fffe0ff */
[----:B------:R-:W-:Y:S01]  /*1ad0*/  UIADD3 UR42, UPT, UPT, -UR4, URZ, URZ ;  /* 0x000000ff042a7290 */ /* 0x000fe2000fffe1ff */
[----:B-1--4-:R-:W-:-:S11]  /*1ae0*/  UMOV UR6, URZ ;  /* 0x000000ff00067c82 */ /* 0x012fd60008000000 */
.L_x_42:
[----:B------:R-:W1:Y:S02]  /*1af0*/  S2UR UR4, SR_CgaCtaId ;  /* 0x00000000000479c3 */ /* 0x000e640000008800 */
[----:B-1----:R-:W-:-:S09]  /*1b00*/  UISETP.NE.AND UP0, UPT, UR4, URZ, UPT ;  /* 0x000000ff0400728c */ /* 0x002fd2000bf05270 */
[----:B------:R-:W-:Y:S05]  /*1b10*/  BRA.U UP0, `(.L_x_23) ;  /* 0x0000000100287547 */ /* 0x000fea000b800000 */
[----:B------:R-:W-:Y:S02]  /*1b20*/  LEA R0, R9, UR13, 0x3 ;  /* 0x0000000d09007c11 */ /* 0x000fe4000f8e18ff */
[----:B------:R-:W-:-:S04]  /*1b30*/  SHF.L.U32 R2, R8, 0x1f, RZ ;  /* 0x0000001f08027819 */ /* 0x000fc800000006ff */
[----:B------:R-:W1:Y:S02]  /*1b40*/  SYNCS.PHASECHK.TRANS64.TRYWAIT P0, [R0+URZ+0x140], R2 ;  /* 0x00014002000075a7 */ /* 0x000e6400080011ff */
[----:B-1----:R-:W-:Y:S05]  /*1b50*/  @!P0 BRA `(.L_x_24) ;  /* 0x0000009000d48947 */ /* 0x002fea0003800000 */
.L_x_189:
[----:B------:R-:W-:Y:S01]  /*1b60*/  VIADD R9, R9, 0x1 ;  /* 0x0000000109097836 */ /* 0x000fe20000000000 */
[----:B------:R1:W-:Y:S04]  /*1b70*/  SYNCS.ARRIVE.TRANS64.A1T0 RZ, [R0+URZ+0x130], RZ ;  /* 0x000130ff00ff79a7 */ /* 0x0003e800081000ff */
[----:B------:R-:W-:-:S04]  /*1b80*/  ISETP.NE.AND P0, PT, R9, 0x2, PT ;  /* 0x000000020900780c */ /* 0x000fc80003f05270 */
[----:B------:R-:W-:Y:S02]  /*1b90*/  SEL R9, R9, RZ, P0 ;  /* 0x000000ff09097207 */ /* 0x000fe40000000000 */
[----:B-1----:R-:W-:-:S04]  /*1ba0*/  SEL R0, RZ, 0x1, P0 ;  /* 0x00000001ff007807 */ /* 0x002fc80000000000 */
[----:B------:R-:W-:-:S07]  /*1bb0*/  LOP3.LUT R8, R8, R0, RZ, 0x3c, !PT ;  /* 0x0000000008087212 */ /* 0x000fce00078e3cff */
.L_x_23:
[----:B------:R-:W-:Y:S01]  /*1bc0*/  ULEA UR4, UR6, UR13, 0x3 ;  /* 0x0000000d06047291 */ /* 0x000fe2000f8e18ff */
[----:B------:R-:W-:Y:S01]  /*1bd0*/  SHF.L.U32 R0, R12, 0x1f, RZ ;  /* 0x0000001f0c007819 */ /* 0x000fe200000006ff */
[----:B------:R-:W-:Y:S02]  /*1be0*/  UISETP.GE.U32.AND UP0, UPT, UR46, 0x3f, UPT ;  /* 0x0000003f2e00788c */ /* 0x000fe4000bf06070 */
[----:B------:R-:W-:Y:S01]  /*1bf0*/  ULEA UR19, UR34, UR44, 0x7 ;  /* 0x0000002c22137291 */ /* 0x000fe2000f8e38ff */
[----:B------:R-:W-:-:S04]  /*1c00*/  UMOV UR7, URZ ;  /* 0x000000ff00077c82 */ /* 0x000fc80008000000 */
[----:B------:R1:W3:Y:S01]  /*1c10*/  SYNCS.PHASECHK.TRANS64.TRYWAIT P0, [UR4+0x40], R0 ;  /* 0x00004000ff0075a7 */ /* 0x0002e20008001104 */
[----:B------:R-:W-:-:S04]  /*1c20*/  ULEA.HI UR4, UR32, UR32, URZ, 0x1 ;  /* 0x0000002020047291 */ /* 0x000fc8000f8f08ff */
[----:B------:R-:W-:-:S04]  /*1c30*/  USHF.L.U32 UR4, UR4, 0x7, URZ ;  /* 0x0000000704047899 */ /* 0x000fc800080006ff */
[----:B------:R-:W-:-:S04]  /*1c40*/  ULOP3.LUT UR35, UR4, 0xffffff00, URZ, 0xc0, !UPT ;  /* 0xffffff0004237892 */ /* 0x000fc8000f8ec0ff */
[----:B------:R-:W-:Y:S01]  /*1c50*/  ULOP3.LUT UR35, UR35, 0x80, UR47, 0xf8, !UPT ;  /* 0x0000008023237892 */ /* 0x000fe2000f8ef82f */
[----:B------:R-:W-:Y:S11]  /*1c60*/  BRA.U !UP0, `(.L_x_25) ;  /* 0x0000000108c87547 */ /* 0x000ff6000b800000 */
[----:B------:R-:W-:Y:S01]  /*1c70*/  UMOV UR10, UR42 ;  /* 0x0000002a000a7c82 */ /* 0x000fe20008000000 */
[----:B------:R-:W-:Y:S01]  /*1c80*/  UMOV UR4, UR6 ;  /* 0x0000000600047c82 */ /* 0x000fe20008000000 */
[----:B------:R-:W-:-:S05]  /*1c90*/  UMOV UR34, URZ ;  /* 0x000000ff00227c82 */ /* 0x000fca0008000000 */
.L_x_31:
[----:B------:R-:W-:Y:S01]  /*1ca0*/  ULEA UR33, UR4, UR13, 0x3 ;  /* 0x0000000d04217291 */ /* 0x000fe2000f8e18ff */
[----:B------:R-:W-:Y:S01]  /*1cb0*/  @P3 MOV R2, 0xc000 ;  /* 0x0000c00000023802 */ /* 0x000fe20000000f00 */
[----:B-1-3--:R-:W-:Y:S10]  /*1cc0*/  @P0 BRA `(.L_x_26) ;  /* 0x00000000000c0947 */ /* 0x00aff40003800000 */
[----:B------:R-:W-:-:S04]  /*1cd0*/  SHF.L.U32 R3, R12, 0x1f, RZ ;  /* 0x0000001f0c037819 */ /* 0x000fc800000006ff */
[----:B------:R-:W3:Y:S02]  /*1ce0*/  SYNCS.PHASECHK.TRANS64.TRYWAIT P0, [UR33+0x40], R3 ;  /* 0x00004003ff0075a7 */ /* 0x000ee40008001121 */
[----:B---3--:R-:W-:Y:S05]  /*1cf0*/  @!P0 BRA `(.L_x_27) ;  /* 0x0000009000808947 */ /* 0x008fea0003800000 */
.L_x_26:
[----:B------:R3:W-:Y:S01]  /*1d00*/  @P3 SYNCS.ARRIVE.TRANS64 RZ, [UR33], R2 ;  /* 0x00000002ffff39a7 */ /* 0x0007e20008000021 */
[----:B------:R-:W-:Y:S02]  /*1d10*/  ULOP3.LUT UR5, UR21, 0x2, URZ, 0xfc, !UPT ;  /* 0x0000000215057892 */ /* 0x000fe4000f8efcff */
[----:B------:R-:W-:Y:S02]  /*1d20*/  UIADD3 UR10, UPT, UPT, UR10, 0x1, URZ ;  /* 0x000000010a0a7890 */ /* 0x000fe4000fffe0ff */
[----:B------:R-:W-:Y:S02]  /*1d30*/  UISETP.NE.AND UP0, UPT, UR5, 0x2, UPT ;  /* 0x000000020500788c */ /* 0x000fe4000bf05270 */
[----:B------:R-:W-:-:S07]  /*1d40*/  UISETP.NE.AND UP2, UPT, UR10, 0x1, UPT ;  /* 0x000000010a00788c */ /* 0x000fce000bf45270 */
[----:B------:R-:W-:Y:S05]  /*1d50*/  BRA.U UP0, `(.L_x_28) ;  /* 0x0000000100047547 */ /* 0x000fea000b800000 */
[----:B--2---:R-:W-:Y:S05]  /*1d60*/  BPT.TRAP 0x1 ;  /* 0x000000040000795c */ /* 0x004fea0000300000 */
.L_x_28:
[----:B------:R-:W-:Y:S04]  /*1d70*/  BSSY.RECONVERGENT B0, `(.L_x_29) ;  /* 0x0000003000007945 */ /* 0x000fe80003800200 */
[----:B------:R-:W-:Y:S05]  /*1d80*/  @!P2 BRA `(.L_x_30) ;  /* 0x000000000004a947 */ /* 0x000fea0003800000 */
[----:B--2---:R-:W-:Y:S05]  /*1d90*/  BPT.TRAP 0x1 ;  /* 0x000000040000795c */ /* 0x004fea0000300000 */
.L_x_30:
[----:B--2---:R-:W-:Y:S05]  /*1da0*/  BSYNC.RECONVERGENT B0 ;  /* 0x0000000000007941 */ /* 0x004fea0003800200 */
.L_x_29:
[----:B------:R-:W-:Y:S02]  /*1db0*/  UIADD3 UR5, UPT, UPT, UR4, 0x1, URZ ;  /* 0x0000000104057890 */ /* 0x000fe4000fffe0ff */
[----:B------:R-:W-:Y:S02]  /*1dc0*/  ULEA UR32, UR4, UR13, 0xe ;  /* 0x0000000d04207291 */ /* 0x000fe4000f8e70ff */
[----:B------:R-:W-:Y:S02]  /*1dd0*/  UISETP.NE.AND UP0, UPT, UR5, 0x8, UPT ;  /* 0x000000080500788c */ /* 0x000fe4000bf05270 */
[----:B------:R-:W-:Y:S02]  /*1de0*/  UIADD3 UR8, UP1, UPT, UR26, 0x80, URZ ;  /* 0x000000801a087890 */ /* 0x000fe4000ff3e0ff */
[----:B------:R-:W-:Y:S02]  /*1df0*/  USEL UR7, URZ, 0x1, UP0 ;  /* 0x00000001ff077887 */ /* 0x000fe40008000000 */
[----:B------:R-:W-:-:S02]  /*1e00*/  USEL UR6, UR5, URZ, UP0 ;  /* 0x000000ff05067287 */ /* 0x000fc40008000000 */
[----:B------:R-:W-:Y:S02]  /*1e10*/  ULOP3.LUT UR33, UR33, 0xfefffff8, URZ, 0xc0, !UPT ;  /* 0xfefffff821217892 */ /* 0x000fe4000f8ec0ff */
[----:B------:R-:W-:Y:S01]  /*1e20*/  ULEA UR5, UR6, UR13, 0x3 ;  /* 0x0000000d06057291 */ /* 0x000fe2000f8e18ff */
[----:B------:R-:W-:Y:S01]  /*1e30*/  LOP3.LUT R12, R12, UR7, RZ, 0x3c, !PT ;  /* 0x000000070c0c7c12 */ /* 0x000fe2000f8e3cff */
[----:B------:R-:W-:Y:S02]  /*1e40*/  UIADD3.X UR9, UPT, UPT, URZ, UR27, URZ, UP1, !UPT ;  /* 0x0000001bff097290 */ /* 0x000fe40008ffe4ff */
[----:B------:R-:W-:Y:S01]  /*1e50*/  UIADD3 UR32, UPT, UPT, UR32, 0x8400, URZ ;  /* 0x0000840020207890 */ /* 0x000fe2000fffe0ff */
[----:B-1----:R-:W-:Y:S01]  /*1e60*/  SHF.L.U32 R0, R12, 0x1f, RZ ;  /* 0x0000001f0c007819 */ /* 0x002fe200000006ff */
[----:B------:R-:W-:Y:S01]  /*1e70*/  UPRMT UR7, URZ, 0x5410, UR24 ;  /* 0x00005410ff077896 */ /* 0x000fe20008000018 */
[----:B------:R-:W-:Y:S02]  /*1e80*/  UMOV UR14, 0x0 ;  /* 0x00000000000e7882 */ /* 0x000fe40000000000 */
[----:B------:R4:W1:Y:S01]  /*1e90*/  SYNCS.PHASECHK.TRANS64.TRYWAIT P0, [UR5+0x40], R0 ;  /* 0x00004000ff0075a7 */ /* 0x0008620008001105 */
[----:B------:R-:W-:-:S02]  /*1ea0*/  ULEA UR5, UR4, UR28, 0xb ;  /* 0x0000001c04057291 */ /* 0x000fc4000f8e58ff */
[----:B------:R-:W-:Y:S02]  /*1eb0*/  UIADD3 UR4, UP0, UPT, UR26, 0x180, URZ ;  /* 0x000001801a047890 */ /* 0x000fe4000ff1e0ff */
[----:B------:R-:W-:Y:S01]  /*1ec0*/  ULEA UR5, UR5, UR13, 0x2 ;  /* 0x0000000d05057291 */ /* 0x000fe2000f8e10ff */
[----:B------:R-:W-:Y:S01]  /*1ed0*/  UMOV UR15, 0x10000000 ;  /* 0x10000000000f7882 */ /* 0x000fe20000000000 */
[----:B------:R-:W-:Y:S02]  /*1ee0*/  UMOV UR18, UR34 ;  /* 0x0000002200127c82 */ /* 0x000fe40008000000 */
[----:B------:R-:W-:Y:S01]  /*1ef0*/  UIADD3 UR16, UPT, UPT, UR5, 0x28400, URZ ;  /* 0x0002840005107890 */ /* 0x000fe2000fffe0ff */
[----:B------:R2:W-:Y:S01]  /*1f00*/  UTMALDG.3D.2CTA [UR32], [UR8], desc[UR14] ;  /* 0x00000e20080075b4 */ /* 0x0005e20008211000 */
[----:B------:R-:W-:Y:S01]  /*1f10*/  UIADD3.X UR5, UPT, UPT, URZ, UR27, URZ, UP0, !UPT ;  /* 0x0000001bff057290 */ /* 0x000fe200087fe4ff */
[----:B------:R-:W-:Y:S01]  /*1f20*/  UMOV UR20, UR36 ;  /* 0x0000002400147c82 */ /* 0x000fe20008000000 */
[----:B------:R-:W-:-:S07]  /*1f30*/  UMOV UR17, UR33 ;  /* 0x0000002100117c82 */ /* 0x000fce0008000000 */
[----:B------:R3:W-:Y:S01]  /*1f40*/  UTMALDG.3D.MULTICAST.2CTA [UR16], [UR4], UR7, desc[UR14] ;  /* 0x00000e10040073b4 */ /* 0x0007e20008211807 */
[----:B--2---:R-:W-:Y:S01]  /*1f50*/  UIADD3 UR34, UPT, UPT, UR34, 0x20, URZ ;  /* 0x0000002022227890 */ /* 0x004fe2000fffe0ff */
[----:B---3--:R-:W-:Y:S01]  /*1f60*/  UMOV UR7, UR29 ;  /* 0x0000001d00077c82 */ /* 0x008fe20008000000 */
[----:B------:R-:W-:Y:S01]  /*1f70*/  UMOV UR4, UR6 ;  /* 0x0000000600047c82 */ /* 0x000fe20008000000 */
[----:B----4-:R-:W-:Y:S09]  /*1f80*/  BRA.U UP2, `(.L_x_31) ;  /* 0xfffffffd02447547 */ /* 0x010ff2000b83ffff */
.L_x_25:
[----:B------:R-:W-:Y:S01]  /*1f90*/  ULEA UR4, UR6, UR13, 0x3 ;  /* 0x0000000d06047291 */ /* 0x000fe2000f8e18ff */
[----:B-1----:R-:W-:Y:S01]  /*1fa0*/  SHF.L.U32 R0, R12, 0x1f, RZ ;  /* 0x0000001f0c007819 */ /* 0x002fe200000006ff */
[----:B------:R-:W-:Y:S01]  /*1fb0*/  @!P1 SYNCS.ARRIVE.TRANS64.A1T0 RZ, [UR13+0xc8], RZ ;  /* 0x0000c8ffffff99a7 */ /* 0x000fe2000810000d */
[----:B------:R-:W-:-:S06]  /*1fc0*/  UISETP.GT.AND UP0, UPT, UR41, UR40, UPT ;  /* 0x000000282900728c */ /* 0x000fcc000bf04270 */
[----:B---3--:R1:W3:Y:S03]  /*1fd0*/  SYNCS.PHASECHK.TRANS64.TRYWAIT P0, [UR4+0x40], R0 ;  /* 0x00004000ff0075a7 */ /* 0x0082e60008001104 */
[----:B------:R-:W-:Y:S05]  /*1fe0*/  BRA.U !UP0, `(.L_x_32) ;  /* 0x0000000108c07547 */ /* 0x000fea000b800000 */
[----:B------:R-:W-:Y:S01]  /*1ff0*/  UIADD3 UR25, UPT, UPT, UR43, UR7, URZ ;  /* 0x000000072b197290 */ /* 0x000fe2000fffe0ff */
[----:B------:R-:W-:-:S11]  /*2000*/  UMOV UR4, UR6 ;  /* 0x0000000600047c82 */ /* 0x000fd60008000000 */
.L_x_38:
[----:B------:R-:W-:Y:S01]  /*2010*/  ULEA UR9, UR4, UR13, 0x3 ;  /* 0x0000000d04097291 */ /* 0x000fe2000f8e18ff */
[----:B---3--:R-:W-:Y:S01]  /*2020*/  @P3 MOV R2, 0xc000 ;  /* 0x0000c00000023802 */ /* 0x008fe20000000f00 */
[----:B-1-34-:R-:W-:Y:S10]  /*2030*/  @P0 BRA `(.L_x_33) ;  /* 0x00000000000c0947 */ /* 0x01aff40003800000 */
[----:B------:R-:W-:-:S04]  /*2040*/  SHF.L.U32 R3, R12, 0x1f, RZ ;  /* 0x0000001f0c037819 */ /* 0x000fc800000006ff */
[----:B------:R-:W3:Y:S02]  /*2050*/  SYNCS.PHASECHK.TRANS64.TRYWAIT P0, [UR9+0x40], R3 ;  /* 0x00004003ff0075a7 */ /* 0x000ee40008001109 */
[----:B---3--:R-:W-:Y:S05]  /*2060*/  @!P0 BRA `(.L_x_34) ;  /* 0x0000008c00bc8947 */ /* 0x008fea0003800000 */
.L_x_33:
[----:B------:R3:W-:Y:S01]  /*2070*/  @P3 SYNCS.ARRIVE.TRANS64 RZ, [UR9], R2 ;  /* 0x00000002ffff39a7 */ /* 0x0007e20008000009 */
[----:B------:R-:W-:-:S04]  /*2080*/  ULOP3.LUT UR5, UR21, 0x2, URZ, 0xfc, !UPT ;  /* 0x0000000215057892 */ /* 0x000fc8000f8efcff */
[----:B------:R-:W-:-:S09]  /*2090*/  UISETP.NE.AND UP0, UPT, UR5, 0x2, UPT ;  /* 0x000000020500788c */ /* 0x000fd2000bf05270 */
[----:B------:R-:W-:Y:S05]  /*20a0*/  BRA.U UP0, `(.L_x_35) ;  /* 0x0000000100047547 */ /* 0x000fea000b800000 */
[----:B--2---:R-:W-:Y:S05]  /*20b0*/  BPT.TRAP 0x1 ;  /* 0x000000040000795c */ /* 0x004fea0000300000 */
.L_x_35:
[----:B------:R-:W-:Y:S04]  /*20c0*/  BSSY.RECONVERGENT B0, `(.L_x_36) ;  /* 0x0000003000007945 */ /* 0x000fe80003800200 */
[----:B------:R-:W-:Y:S05]  /*20d0*/  @!P2 BRA `(.L_x_37) ;  /* 0x000000000004a947 */ /* 0x000fea0003800000 */
[----:B--2---:R-:W-:Y:S05]  /*20e0*/  BPT.TRAP 0x1 ;  /* 0x000000040000795c */ /* 0x004fea0000300000 */
.L_x_37:
[----:B--2---:R-:W-:Y:S05]  /*20f0*/  BSYNC.RECONVERGENT B0 ;  /* 0x0000000000007941 */ /* 0x004fea0003800200 */
.L_x_36:
[----:B------:R-:W-:Y:S02]  /*2100*/  UIADD3 UR5, UPT, UPT, UR4, 0x1, URZ ;  /* 0x0000000104057890 */ /* 0x000fe4000fffe0ff */
[----:B------:R-:W-:Y:S02]  /*2110*/  USHF.L.U32 UR10, UR7, 0x5, URZ ;  /* 0x00000005070a7899 */ /* 0x000fe400080006ff */
[----:B------:R-:W-:Y:S02]  /*2120*/  UISETP.NE.AND UP0, UPT, UR5, 0x8, UPT ;  /* 0x000000080500788c */ /* 0x000fe4000bf05270 */
[----:B------:R-:W-:Y:S02]  /*2130*/  UIADD3 UR7, UPT, UPT, UR7, 0x1, URZ ;  /* 0x0000000107077890 */ /* 0x000fe4000fffe0ff */
[----:B------:R-:W-:Y:S02]  /*2140*/  USEL UR8, URZ, 0x1, UP0 ;  /* 0x00000001ff087887 */ /* 0x000fe40008000000 */
[----:B------:R-:W-:-:S02]  /*2150*/  USEL UR6, UR5, URZ, UP0 ;  /* 0x000000ff05067287 */ /* 0x000fc40008000000 */
[----:B------:R-:W-:Y:S02]  /*2160*/  UIADD3 UR22, UP0, UPT, UR26, 0x180, URZ ;  /* 0x000001801a167890 */ /* 0x000fe4000ff1e0ff */
[----:B------:R-:W-:Y:S01]  /*2170*/  LOP3.LUT R12, R12, UR8, RZ, 0x3c, !PT ;  /* 0x000000080c0c7c12 */ /* 0x000fe2000f8e3cff */
[----:B------:R-:W-:Y:S02]  /*2180*/  ULEA UR8, UR4, UR13, 0xe ;  /* 0x0000000d04087291 */ /* 0x000fe4000f8e70ff */
[----:B------:R-:W-:Y:S01]  /*2190*/  UIADD3 UR14, UP1, UPT, UR26, 0x80, URZ ;  /* 0x000000801a0e7890 */ /* 0x000fe2000ff3e0ff */
[----:B-1----:R-:W-:Y:S01]  /*21a0*/  SHF.L.U32 R0, R12, 0x1f, RZ ;  /* 0x0000001f0c007819 */ /* 0x002fe200000006ff */
[----:B------:R-:W-:Y:S02]  /*21b0*/  UIADD3.X UR23, UPT, UPT, URZ, UR27, URZ, UP0, !UPT ;  /* 0x0000001bff177290 */ /* 0x000fe400087fe4ff */
[----:B------:R-:W-:Y:S02]  /*21c0*/  UISETP.NE.AND UP0, UPT, UR7, UR25, UPT ;  /* 0x000000190700728c */ /* 0x000fe4000bf05270 */
[----:B------:R-:W-:-:S02]  /*21d0*/  ULEA UR5, UR6, UR13, 0x3 ;  /* 0x0000000d06057291 */ /* 0x000fc4000f8e18ff */
[----:B------:R-:W-:Y:S02]  /*21e0*/  ULOP3.LUT UR9, UR9, 0xfefffff8, URZ, 0xc0, !UPT ;  /* 0xfefffff809097892 */ /* 0x000fe4000f8ec0ff */
[----:B------:R-:W-:Y:S02]  /*21f0*/  ULEA UR16, UR4, UR30, 0xd ;  /* 0x0000001e04107291 */ /* 0x000fe4000f8e68ff */
[----:B------:R-:W-:Y:S02]  /*2200*/  UIADD3 UR8, UPT, UPT, UR8, 0x8400, URZ ;  /* 0x0000840008087890 */ /* 0x000fe4000fffe0ff */
[----:B------:R-:W-:Y:S01]  /*2210*/  UIADD3.X UR15, UPT, UPT, URZ, UR27, URZ, UP1, !UPT ;  /* 0x0000001bff0f7290 */ /* 0x000fe20008ffe4ff */
[----:B------:R4:W1:Y:S01]  /*2220*/  SYNCS.PHASECHK.TRANS64.TRYWAIT P0, [UR5+0x40], R0 ;  /* 0x00004000ff0075a7 */ /* 0x0008620008001105 */
[----:B------:R-:W-:Y:S01]  /*2230*/  UPRMT UR4, URZ, 0x5410, UR24 ;  /* 0x00005410ff047896 */ /* 0x000fe20008000018 */
[----:B------:R-:W-:Y:S01]  /*2240*/  UMOV UR32, 0x0 ;  /* 0x0000000000207882 */ /* 0x000fe20000000000 */
[----:B------:R-:W-:Y:S01]  /*2250*/  UMOV UR33, 0x10000000 ;  /* 0x1000000000217882 */ /* 0x000fe20000000000 */
[----:B------:R-:W-:Y:S01]  /*2260*/  UMOV UR11, UR35 ;  /* 0x00000023000b7c82 */ /* 0x000fe20008000000 */
[----:B------:R-:W-:Y:S01]  /*2270*/  UMOV UR12, UR36 ;  /* 0x00000024000c7c82 */ /* 0x000fe20008000000 */
[----:B------:R-:W-:Y:S01]  /*2280*/  UMOV UR20, UR36 ;  /* 0x0000002400147c82 */ /* 0x000fe20008000000 */
[----:B------:R-:W-:Y:S01]  /*2290*/  UMOV UR17, UR9 ;  /* 0x0000000900117c82 */ /* 0x000fe20008000000 */
[----:B------:R-:W-:Y:S01]  /*22a0*/  UMOV UR18, UR10 ;  /* 0x0000000a00127c82 */ /* 0x000fe20008000000 */
[----:B------:R-:W-:Y:S01]  /*22b0*/  UTMALDG.3D.2CTA [UR8], [UR14], desc[UR32] ;  /* 0x000020080e0075b4 */ /* 0x000fe20008211000 */
[----:B------:R2:W-:Y:S02]  /*22c0*/  UTMALDG.3D.MULTICAST.2CTA [UR16], [UR22], UR4, desc[UR32] ;  /* 0x00002010160073b4 */ /* 0x0005e40008211804 */
[----:B--2---:R-:W-:Y:S01]  /*22d0*/  UMOV UR4, UR6 ;  /* 0x0000000600047c82 */ /* 0x004fe20008000000 */
[----:B------:R-:W-:Y:S05]  /*22e0*/  BRA.U UP0, `(.L_x_38) ;  /* 0xfffffffd00487547 */ /* 0x000fea000b83ffff */
.L_x_32:
[C---:B------:R-:W-:Y:S01]  /*22f0*/  LEA R3, R11.reuse, UR13, 0x3 ;  /* 0x0000000d0b037c11 */ /* 0x040fe2000f8e18ff */
[----:B------:R-:W-:Y:S01]  /*2300*/  NOP ;  /* 0x0000000000007918 */ /* 0x000fe20000000000 */
[----:B-1--4-:R-:W-:Y:S02]  /*2310*/  SHF.L.U32 R0, R10, 0x1f, RZ ;  /* 0x0000001f0a007819 */ /* 0x012fe400000006ff */
[----:B------:R-:W-:Y:S02]  /*2320*/  LEA R4, R11, UR13, 0x4 ;  /* 0x0000000d0b047c11 */ /* 0x000fe4000f8e20ff */
[----:B---3--:R-:W1:Y:S02]  /*2330*/  SYNCS.PHASECHK.TRANS64.TRYWAIT P0, [R3+URZ+0xd0], R0 ;  /* 0x0000d000030075a7 */ /* 0x008e6400080011ff */
[----:B-1----:R-:W-:Y:S05]  /*2340*/  @!P0 BRA `(.L_x_39) ;  /* 0x0000008c001c8947 */ /* 0x002fea0003800000 */
.L_x_192:
[----:B------:R-:W3:Y:S01]  /*2350*/  LDS.128 R4, [R4+0x160] ;  /* 0x0001600004047984 */ /* 0x000ee20000000c00 */
[----:B------:R-:W-:Y:S01]  /*2360*/  UISETP.GE.AND UP0, UPT, UR45, 0x1, UPT ;  /* 0x000000012d00788c */ /* 0x000fe2000bf06270 */
[----:B------:R-:W-:Y:S01]  /*2370*/  @!PT LDS RZ, [RZ] ;  /* 0x00000000fffff984 */ /* 0x000fe20000000800 */
[----:B------:R-:W-:Y:S01]  /*2380*/  @!PT LDS RZ, [RZ] ;  /* 0x00000000fffff984 */ /* 0x000fe20000000800 */
[----:B------:R-:W-:Y:S01]  /*2390*/  @!PT LDS RZ, [RZ] ;  /* 0x00000000fffff984 */ /* 0x000fe20000000800 */
[----:B------:R-:W-:Y:S01]  /*23a0*/  @!PT LDS RZ, [RZ] ;  /* 0x00000000fffff984 */ /* 0x000fe20000000800 */
[----:B------:R4:W-:Y:S06]  /*23b0*/  MEMBAR.ALL.CTA ;  /* 0x0000000000007992 */ /* 0x0009ec0000008000 */
[----:B----4-:R-:W4:Y:S01]  /*23c0*/  FENCE.VIEW.ASYNC.S ;  /* 0x00000000000073c6 */ /* 0x010f220000000000 */
[----:B---3--:R-:W-:-:S13]  /*23d0*/  LOP3.LUT P0, RZ, R6, 0x1, RZ, 0xc0, !PT ;  /* 0x0000000106ff7812 */ /* 0x008fda000780c0ff */
[----:B----4-:R-:W-:Y:S01]  /*23e0*/  VOTEU.ANY UP1, P0 ;  /* 0x0000000000ff7886 */ /* 0x010fe20000020100 */
[----:B------:R-:W-:-:S13]  /*23f0*/  PLOP3.LUT P0, PT, PT, PT, UP1, 0x80, 0x8 ;  /* 0x000000000008781c */ /* 0x000fda0003f0f018 */
[----:B-1----:R-:W-:Y:S02]  /*2400*/  @P0 LOP3.LUT R0, R5, 0xffff, RZ, 0xc0, !PT ;  /* 0x0000ffff05000812 */ /* 0x002fe400078ec0ff */
[----:B------:R-:W-:Y:S02]  /*2410*/  @P0 MOV R2, R4 ;  /* 0x0000000400020202 */ /* 0x000fe40000000f00 */
[----:B------:R-:W-:Y:S01]  /*2420*/  @P0 R2UR UR5, R0 ;  /* 0x00000000000502ca */ /* 0x000fe200000e0000 */
[----:B------:R-:W-:Y:S01]  /*2430*/  VIADD R0, R3, 0xe0 ;  /* 0x000000e003007836 */ /* 0x000fe20000000000 */
[----:B------:R-:W-:Y:S02]  /*2440*/  @P0 SHF.R.U32.HI R4, RZ, 0x10, R5 ;  /* 0x00000010ff040819 */ /* 0x000fe40000011605 */
[----:B------:R-:W-:Y:S02]  /*2450*/  @P0 R2UR UR7, R2 ;  /* 0x00000000020702ca */ /* 0x000fe400000e0000 */
[----:B------:R-:W-:-:S02]  /*2460*/  PRMT R0, RZ, 0x654, R0 ;  /* 0x00000654ff007816 */ /* 0x000fc40000000000 */
[----:B------:R-:W-:Y:S02]  /*2470*/  @P0 R2UR UR4, R4 ;  /* 0x00000000040402ca */ /* 0x000fe400000e0000 */
[----:B------:R1:W-:Y:S03]  /*2480*/  SYNCS.ARRIVE.TRANS64.RED.A1T0 RZ, [R0+URZ], RZ ;  /* 0x000000ff00ff79a7 */ /* 0x0003e600081004ff */
[----:B------:R-:W-:-:S04]  /*2490*/  @UP1 UMOV UR31, UR5 ;  /* 0x00000005001f1c82 */ /* 0x000fc80008000000 */
[----:B------:R-:W-:-:S04]  /*24a0*/  @UP1 UMOV UR37, UR7 ;  /* 0x0000000700251c82 */ /* 0x000fc80008000000 */
[----:B------:R-:W-:Y:S01]  /*24b0*/  @UP1 UMOV UR36, UR4 ;  /* 0x0000000400241c82 */ /* 0x000fe20008000000 */
[----:B------:R-:W-:Y:S05]  /*24c0*/  BRA.U !UP0, `(.L_x_40) ;  /* 0x0000000108d47547 */ /* 0x000fea000b800000 */
[----:B------:R-:W2:Y:S01]  /*24d0*/  LDCU.128 UR16, c[0x0][0xb10] ;  /* 0x00016200ff1077ac */ /* 0x000ea20008000c00 */
[----:B------:R-:W3:Y:S01]  /*24e0*/  LDCU UR12, c[0x0][0xb20] ;  /* 0x00016400ff0c77ac */ /* 0x000ee20008000800 */
[----:B------:R-:W4:Y:S01]  /*24f0*/  LDCU UR20, c[0x0][0xb0c] ;  /* 0x00016180ff1477ac */ /* 0x000f220008000800 */
[----:B------:R-:W1:Y:S01]  /*2500*/  LDCU.64 UR8, c[0x0][0xb28] ;  /* 0x00016500ff0877ac */ /* 0x000e620008000a00 */
[----:B------:R-:W-:Y:S02]  /*2510*/  UISETP.NE.AND UP3, UPT, UR45, 0x1, UPT ;  /* 0x000000012d00788c */ /* 0x000fe4000bf65270 */
[----:B--2---:R-:W-:Y:S02]  /*2520*/  UIMAD.WIDE.U32 UR10, UR38, UR19, URZ ;  /* 0x00000013260a72a5 */ /* 0x004fe4000f8e00ff */
[----:B------:R-:W-:Y:S02]  /*2530*/  UIMAD.WIDE.U32 UR4, UR39, UR16, URZ ;  /* 0x00000010270472a5 */ /* 0x000fe4000f8e00ff */
[----:B------:R-:W-:-:S02]  /*2540*/  UISETP.NE.AND UP0, UPT, UR18, 0x1, UPT ;  /* 0x000000011200788c */ /* 0x000fc4000bf05270 */
[----:B------:R-:W-:Y:S01]  /*2550*/  UIMAD.WIDE.U32 UR22, UR31, UR19, URZ ;  /* 0x000000131f1672a5 */ /* 0x000fe2000f8e00ff */
[----:B------:R-:W-:Y:S02]  /*2560*/  UMOV UR10, UR11 ;  /* 0x0000000b000a7c82 */ /* 0x000fe40008000000 */
[----:B------:R-:W-:Y:S01]  /*2570*/  UMOV UR4, UR5 ;  /* 0x0000000500047c82 */ /* 0x000fe20008000000 */
[----:B---3--:R-:W-:Y:S02]  /*2580*/  USHF.R.U32.HI UR10, URZ, UR12, UR10 ;  /* 0x0000000cff0a7299 */ /* 0x008fe4000801160a */
[----:B----4-:R-:W-:Y:S02]  /*2590*/  UISETP.NE.AND UP2, UPT, UR20, 0x1, UPT ;  /* 0x000000011400788c */ /* 0x010fe4000bf45270 */
[----:B------:R-:W-:Y:S02]  /*25a0*/  USHF.R.U32.HI UR4, URZ, UR17, UR4 ;  /* 0x00000011ff047299 */ /* 0x000fe40008011604 */
[----:B------:R-:W-:-:S02]  /*25b0*/  USEL UR5, UR38, UR10, !UP0 ;  /* 0x0000000a26057287 */ /* 0x000fc4000c000000 */
[----:B------:R-:W-:Y:S02]  /*25c0*/  USEL UR7, UR39, UR4, !UP2 ;  /* 0x0000000427077287 */ /* 0x000fe4000d000000 */
[----:B-1----:R-:W-:Y:S01]  /*25d0*/  UIMAD.WIDE.U32 UR10, UR5, UR8, URZ ;  /* 0x00000008050a72a5 */ /* 0x002fe2000f8e00ff */
[----:B------:R-:W-:Y:S01]  /*25e0*/  UMOV UR4, UR23 ;  /* 0x0000001700047c82 */ /* 0x000fe20008000000 */
[----:B------:R-:W-:Y:S02]  /*25f0*/  UIMAD.WIDE.U32 UR14, UR37, UR16, URZ ;  /* 0x00000010250e72a5 */ /* 0x000fe4000f8e00ff */
[----:B------:R-:W-:-:S03]  /*2600*/  UIMAD.WIDE.U32 UR22, UR7, UR8, URZ ;  /* 0x00000008071672a5 */ /* 0x000fc6000f8e00ff */
[----:B------:R-:W-:Y:S01]  /*2610*/  UMOV UR10, UR11 ;  /* 0x0000000b000a7c82 */ /* 0x000fe20008000000 */
[----:B------:R-:W-:Y:S02]  /*2620*/  USHF.R.U32.HI UR4, URZ, UR12, UR4 ;  /* 0x0000000cff047299 */ /* 0x000fe40008011604 */
[----:B------:R-:W-:Y:S01]  /*2630*/  @UP3 USHF.R.U32.HI UR5, URZ, UR9, UR10 ;  /* 0x00000009ff053299 */ /* 0x000fe2000801160a */
[----:B------:R-:W-:Y:S01]  /*2640*/  UMOV UR14, UR15 ;  /* 0x0000000f000e7c82 */ /* 0x000fe20008000000 */
[----:B------:R-:W-:Y:S01]  /*2650*/  UMOV UR22, UR23 ;  /* 0x0000001700167c82 */ /* 0x000fe20008000000 */
[----:B------:R-:W-:Y:S02]  /*2660*/  USHF.R.U32.HI UR17, URZ, UR17, UR14 ;  /* 0x00000011ff117299 */ /* 0x000fe4000801160e */
[----:B------:R-:W-:Y:S02]  /*2670*/  USEL UR4, UR31, UR4, !UP0 ;  /* 0x000000041f047287 */ /* 0x000fe4000c000000 */
[----:B------:R-:W-:-:S02]  /*2680*/  @UP3 USHF.R.U32.HI UR7, URZ, UR9, UR22 ;  /* 0x00000009ff073299 */ /* 0x000fc40008011616 */
[----:B------:R-:W-:Y:S02]  /*2690*/  UIMAD UR10, UR45, UR5, URZ ;  /* 0x000000052d0a72a4 */ /* 0x000fe4000f8e02ff */
[----:B------:R-:W-:Y:S02]  /*26a0*/  USEL UR5, UR37, UR17, !UP2 ;  /* 0x0000001125057287 */ /* 0x000fe4000d000000 */
[----:B------:R-:W-:Y:S02]  /*26b0*/  UIMAD UR12, UR45, UR7, URZ ;  /* 0x000000072d0c72a4 */ /* 0x000fe4000f8e02ff */
[----:B------:R-:W-:Y:S02]  /*26c0*/  UISETP.GE.AND UP0, UPT, UR4, UR10, UPT ;  /* 0x0000000a0400728c */ /* 0x000fe4000bf06270 */
[----:B------:R-:W-:Y:S02]  /*26d0*/  UIMAD.WIDE.U32 UR10, UR4, UR8, URZ ;  /* 0x00000008040a72a5 */ /* 0x000fe4000f8e00ff */
[----:B------:R-:W-:-:S02]  /*26e0*/  UISETP.GE.OR UP0, UPT, UR5, UR12, UP0 ;  /* 0x0000000c0500728c */ /* 0x000fc40008706670 */
[----:B------:R-:W-:Y:S02]  /*26f0*/  UIMAD.WIDE.U32 UR14, UR5, UR8, URZ ;  /* 0x00000008050e72a5 */ /* 0x000fe4000f8e00ff */
[----:B------:R-:W-:Y:S01]  /*2700*/  UIADD3 UR12, UPT, UPT, -UR5, URZ, URZ ;  /* 0x000000ff050c7290 */ /* 0x000fe2000fffe1ff */
[----:B------:R-:W-:Y:S01]  /*2710*/  UMOV UR10, UR11 ;  /* 0x0000000b000a7c82 */ /* 0x000fe20008000000 */
[----:B------:R-:W-:Y:S02]  /*2720*/  UIADD3 UR11, UPT, UPT, -UR4, URZ, URZ ;  /* 0x000000ff040b7290 */ /* 0x000fe4000fffe1ff */
[----:B------:R-:W-:-:S03]  /*2730*/  USHF.R.U32.HI UR10, URZ, UR9, UR10 ;  /* 0x00000009ff0a7299 */ /* 0x000fc6000801160a */
[----:B------:R-:W-:Y:S01]  /*2740*/  @!UP0 UMOV UR8, UR15 ;  /* 0x0000000f00088c82 */ /* 0x000fe20008000000 */
[----:B------:R-:W-:Y:S02]  /*2750*/  UIMAD UR11, UR18, UR11, UR31 ;  /* 0x0000000b120b72a4 */ /* 0x000fe4000f8e021f */
[----:B------:R-:W-:Y:S02]  /*2760*/  USEL UR10, UR4, UR10, !UP3 ;  /* 0x0000000a040a7287 */ /* 0x000fe4000d800000 */
[----:B------:R-:W-:Y:S02]  /*2770*/  @!UP0 USHF.R.U32.HI UR8, URZ, UR9, UR8 ;  /* 0x00000009ff088299 */ /* 0x000fe40008011608 */
[----:B------:R-:W-:Y:S02]  /*2780*/  UIADD3 UR9, UPT, UPT, -UR10, URZ, URZ ;  /* 0x000000ff0a097290 */ /* 0x000fe4000fffe1ff */
[----:B------:R-:W-:Y:S02]  /*2790*/  @!UP0 USEL UR8, UR5, UR8, !UP3 ;  /* 0x0000000805088287 */ /* 0x000fe4000d800000 */
[----:B------:R-:W-:-:S02]  /*27a0*/  UIMAD UR9, UR45, UR9, UR4 ;  /* 0x000000092d0972a4 */ /* 0x000fc4000f8e0204 */
[----:B------:R-:W-:Y:S02]  /*27b0*/  @!UP0 UIADD3 UR10, UPT, UPT, UR10, -UR8, URZ ;  /* 0x800000080a0a8290 */ /* 0x000fe4000fffe0ff */
[----:B------:R-:W-:Y:S02]  /*27c0*/  @!UP0 UIMAD UR8, UR9, UR7, UR8 ;  /* 0x00000007090882a4 */ /* 0x000fe4000f8e0208 */
[----:B------:R-:W-:Y:S02]  /*27d0*/  @!UP0 UIMAD UR4, UR45, UR10, UR5 ;  /* 0x0000000a2d0482a4 */ /* 0x000fe4000f8e0205 */
[----:B------:R-:W-:Y:S02]  /*27e0*/  UIMAD UR7, UR20, UR12, UR37 ;  /* 0x0000000c140772a4 */ /* 0x000fe4000f8e0225 */
[----:B------:R-:W-:Y:S01]  /*27f0*/  UIMAD UR31, UR4, UR18, UR11 ;  /* 0x00000012041f72a4 */ /* 0x000fe2000f8e020b */
[----:B------:R-:W-:Y:S02]  /*2800*/  @!UP0 UMOV UR5, UR8 ;  /* 0x0000000800058c82 */ /* 0x000fe40008000000 */
[----:B------:R-:W-:-:S12]  /*2810*/  UIMAD UR37, UR5, UR20, UR7 ;  /* 0x00000014052572a4 */ /* 0x000fd8000f8e0207 */
.L_x_40:
[----:B------:R-:W3:Y:S02]  /*2820*/  LDCU UR4, c[0x0][0xb30] ;  /* 0x00016600ff0477ac */ /* 0x000ee40008000800 */
[----:B---3--:R-:W-:-:S09]  /*2830*/  UISETP.NE.AND UP0, UPT, UR4, 0x1, UPT ;  /* 0x000000010400788c */ /* 0x008fd2000bf05270 */
[----:B------:R-:W-:Y:S05]  /*2840*/  BRA.U UP0, `(.L_x_41) ;  /* 0x0000000100447547 */ /* 0x000fea000b800000 */
[----:B------:R-:W3:Y:S01]  /*2850*/  LDCU.128 UR16, c[0x0][0xb10] ;  /* 0x00016200ff1077ac */ /* 0x000ee20008000c00 */
[----:B------:R-:W4:Y:S01]  /*2860*/  LDCU UR10, c[0x0][0xb0c] ;  /* 0x00016180ff0a77ac */ /* 0x000f220008000800 */
[----:B------:R-:W1:Y:S01]  /*2870*/  LDCU UR7, c[0x0][0xb20] ;  /* 0x00016400ff0777ac */ /* 0x000e620008000800 */
[----:B---3--:R-:W-:Y:S02]  /*2880*/  UIMAD.WIDE.U32 UR8, UR37, UR16, URZ ;  /* 0x00000010250872a5 */ /* 0x008fe4000f8e00ff */
[----:B------:R-:W-:Y:S02]  /*2890*/  UIMAD.WIDE.U32 UR4, UR31, UR19, URZ ;  /* 0x000000131f0472a5 */ /* 0x000fe4000f8e00ff */
[----:B----4-:R-:W-:Y:S02]  /*28a0*/  UISETP.NE.AND UP2, UPT, UR10, 0x1, UPT ;  /* 0x000000010a00788c */ /* 0x010fe4000bf45270 */
[----:B------:R-:W-:Y:S01]  /*28b0*/  UISETP.NE.AND UP0, UPT, UR18, 0x1, UPT ;  /* 0x000000011200788c */ /* 0x000fe2000bf05270 */
[----:B------:R-:W-:-:S02]  /*28c0*/  UMOV UR8, UR9 ;  /* 0x0000000900087c82 */ /* 0x000fc40008000000 */
[----:B------:R-:W-:Y:S01]  /*28d0*/  UMOV UR4, UR5 ;  /* 0x0000000500047c82 */ /* 0x000fe20008000000 */
[----:B------:R-:W-:Y:S02]  /*28e0*/  USHF.R.U32.HI UR17, URZ, UR17, UR8 ;  /* 0x00000011ff117299 */ /* 0x000fe40008011608 */
[----:B-1----:R-:W-:Y:S02]  /*28f0*/  USHF.R.U32.HI UR4, URZ, UR7, UR4 ;  /* 0x00000007ff047299 */ /* 0x002fe40008011604 */
[----:B------:R-:W-:Y:S02]  /*2900*/  USEL UR5, UR37, UR17, !UP2 ;  /* 0x0000001125057287 */ /* 0x000fe4000d000000 */
[----:B------:R-:W-:-:S04]  /*2910*/  USEL UR4, UR31, UR4, !UP0 ;  /* 0x000000041f047287 */ /* 0x000fc8000c000000 */
[----:B------:R-:W-:Y:S02]  /*2920*/  UIADD3 UR7, UPT, UPT, UR5, -UR4, URZ ;  /* 0x8000000405077290 */ /* 0x000fe4000fffe0ff */
[----:B------:R-:W-:Y:S02]  /*2930*/  UIADD3 UR4, UPT, UPT, -UR5, UR4, URZ ;  /* 0x0000000405047290 */ /* 0x000fe4000fffe1ff */
[----:B------:R-:W-:Y:S02]  /*2940*/  UIMAD UR31, UR7, UR18, UR31 ;  /* 0x00000012071f72a4 */ /* 0x000fe4000f8e021f */
[----:B------:R-:W-:-:S12]  /*2950*/  UIMAD UR37, UR4, UR10, UR37 ;  /* 0x0000000a042572a4 */ /* 0x000fd8000f8e0225 */
.L_x_41:
[----:B------:R-:W-:Y:S01]  /*2960*/  VIADD R11, R11, 0x1 ;  /* 0x000000010b0b7836 */ /* 0x000fe20000000000 */
[----:B------:R-:W-:Y:S02]  /*2970*/  R2UR UR5, R54 ;  /* 0x00000000360572ca */ /* 0x000fe400000e0000 */
[----:B------:R-:W-:Y:S02]  /*2980*/  R2UR UR4, R53 ;  /* 0x00000000350472ca */ /* 0x000fe400000e0000 */
[C---:B------:R-:W-:Y:S02]  /*2990*/  ISETP.NE.AND P0, PT, R11.reuse, 0x2, PT ;  /* 0x000000020b00780c */ /* 0x040fe40003f05270 */
[----:B------:R-:W-:Y:S02]  /*29a0*/  PLOP3.LUT P1, PT, PT, PT, PT, 0x80, 0x8 ;  /* 0x000000000008781c */ /* 0x000fe40003f2f070 */
[----:B-1----:R-:W-:Y:S02]  /*29b0*/  SEL R0, RZ, 0x1, P0 ;  /* 0x00000001ff007807 */ /* 0x002fe40000000000 */
[----:B------:R-:W-:-:S02]  /*29c0*/  SEL R11, R11, RZ, P0 ;  /* 0x000000ff0b0b7207 */ /* 0x000fc40000000000 */
[----:B------:R-:W-:Y:S01]  /*29d0*/  LOP3.LUT R10, R10, R0, RZ, 0x3c, !PT ;  /* 0x000000000a0a7212 */ /* 0x000fe200078e3cff */
[----:B------:R-:W-:Y:S02]  /*29e0*/  UIADD3 UR32, UPT, UPT, UR37, UR5, URZ ;  /* 0x0000000525207290 */ /* 0x000fe4000fffe0ff */
[----:B------:R-:W-:Y:S01]  /*29f0*/  UIADD3 UR34, UPT, UPT, UR31, UR4, URZ ;  /* 0x000000041f227290 */ /* 0x000fe2000fffe0ff */
[----:B------:R-:W-:Y:S11]  /*2a00*/  BRA.U UP1, `(.L_x_42) ;  /* 0xfffffff101387547 */ /* 0x000ff6000b83ffff */
[----:B------:R-:W-:Y:S01]  /*2a10*/  UIADD3 UR13, UPT, UPT, UR13, 0x40, URZ ;  /* 0x000000400d0d7890 */ /* 0x000fe2000fffe0ff */
[----:B------:R-:W-:-:S03]  /*2a20*/  SHF.L.U32 R2, R12, 0x1f, RZ ;  /* 0x0000001f0c027819 */ /* 0x000fc600000006ff */
[----:B------:R-:W-:-:S09]  /*2a30*/  ULEA UR4, UR6, UR13, 0x3 ;  /* 0x0000000d06047291 */ /* 0x000fd2000f8e18ff */
[----:B------:R-:W1:Y:S02]  /*2a40*/  SYNCS.PHASECHK.TRANS64.TRYWAIT P0, [UR4], R2 ;  /* 0x00000002ff0075a7 */ /* 0x000e640008001104 */
[----:B-1----:R-:W-:Y:S05]  /*2a50*/  @!P0 BRA `(.L_x_43) ;  /* 0x00000084006c8947 */ /* 0x002fea0003800000 */
.L_x_194:
[----:B------:R-:W-:-:S04]  /*2a60*/  UIADD3 UR4, UPT, UPT, UR6, 0x1, URZ ;  /* 0x0000000106047890 */ /* 0x000fc8000fffe0ff */
[----:B------:R-:W-:-:S04]  /*2a70*/  UISETP.NE.AND UP0, UPT, UR4, 0x8, UPT ;  /* 0x000000080400788c */ /* 0x000fc8000bf05270 */
[----:B------:R-:W-:Y:S02]  /*2a80*/  USEL UR6, URZ, 0x1, UP0 ;  /* 0x00000001ff067887 */ /* 0x000fe40008000000 */
[----:B------:R-:W-:-:S04]  /*2a90*/  USEL UR4, UR4, URZ, UP0 ;  /* 0x000000ff04047287 */ /* 0x000fc80008000000 */
[----:B------:R-:W-:Y:S01]  /*2aa0*/  ULEA UR5, UR4, UR13, 0x3 ;  /* 0x0000000d04057291 */ /* 0x000fe2000f8e18ff */
[----:B-1----:R-:W-:-:S04]  /*2ab0*/  LOP3.LUT R2, R12, UR6, RZ, 0x3c, !PT ;  /* 0x000000060c027c12 */ /* 0x002fc8000f8e3cff */
[----:B------:R-:W-:-:S04]  /*2ac0*/  SHF.L.U32 R3, R2, 0x1f, RZ ;  /* 0x0000001f02037819 */ /* 0x000fc800000006ff */
[----:B------:R-:W1:Y:S02]  /*2ad0*/  SYNCS.PHASECHK.TRANS64.TRYWAIT P0, [UR5], R3 ;  /* 0x00000003ff0075a7 */ /* 0x000e640008001105 */
[----:B-1----:R-:W-:Y:S05]  /*2ae0*/  @!P0 BRA `(.L_x_44) ;  /* 0x0000008400608947 */ /* 0x002fea0003800000 */
.L_x_196:
[----:B------:R-:W-:-:S04]  /*2af0*/  UIADD3 UR4, UPT, UPT, UR4, 0x1, URZ ;  /* 0x0000000104047890 */ /* 0x000fc8000fffe0ff */
[----:B------:R-:W-:-:S04]  /*2b00*/  UISETP.NE.AND UP0, UPT, UR4, 0x8, UPT ;  /* 0x000000080400788c */ /* 0x000fc8000bf05270 */
[----:B------:R-:W-:Y:S02]  /*2b10*/  USEL UR6, URZ, 0x1, UP0 ;  /* 0x00000001ff067887 */ /* 0x000fe40008000000 */
[----:B------:R-:W-:-:S04]  /*2b20*/  USEL UR4, UR4, URZ, UP0 ;  /* 0x000000ff04047287 */ /* 0x000fc80008000000 */
[----:B------:R-:W-:Y:S01]  /*2b30*/  ULEA UR5, UR4, UR13, 0x3 ;  /* 0x0000000d04057291 */ /* 0x000fe2000f8e18ff */
[----:B------:R-:W-:-:S04]  /*2b40*/  LOP3.LUT R2, R2, UR6, RZ, 0x3c, !PT ;  /* 0x0000000602027c12 */ /* 0x000fc8000f8e3cff */
[----:B-1----:R-:W-:-:S04]  /*2b50*/  SHF.L.U32 R3, R2, 0x1f, RZ ;  /* 0x0000001f02037819 */ /* 0x002fc800000006ff */
[----:B------:R-:W1:Y:S02]  /*2b60*/  SYNCS.PHASECHK.TRANS64.TRYWAIT P0, [UR5], R3 ;  /* 0x00000003ff0075a7 */ /* 0x000e640008001105 */
[----:B-1----:R-:W-:Y:S05]  /*2b70*/  @!P0 BRA `(.L_x_45) ;  /* 0x0000008400548947 */ /* 0x002fea0003800000 */
.L_x_198:
        /* <DEDUP_REMOVED lines=9> */
.L_x_200:
        /* <DEDUP_REMOVED lines=9> */
.L_x_202:
        /* <DEDUP_REMOVED lines=9> */
.L_x_204:
        /* <DEDUP_REMOVED lines=9> */
.L_x_206:
[----:B------:R-:W-:-:S04]  /*2dc0*/  UIADD3 UR4, UPT, UPT, UR4, 0x1, URZ ;  /* 0x0000000104047890 */ /* 0x000fc8000fffe0ff */
[----:B------:R-:W-:-:S04]  /*2dd0*/  UISETP.NE.AND UP0, UPT, UR4, 0x8, UPT ;  /* 0x000000080400788c */ /* 0x000fc8000bf05270 */
[----:B------:R-:W-:Y:S02]  /*2de0*/  USEL UR5, URZ, 0x1, UP0 ;  /* 0x00000001ff057887 */ /* 0x000fe40008000000 */
[----:B------:R-:W-:-:S04]  /*2df0*/  USEL UR4, UR4, URZ, UP0 ;  /* 0x000000ff04047287 */ /* 0x000fc80008000000 */
[----:B------:R-:W-:Y:S01]  /*2e00*/  ULEA UR4, UR4, UR13, 0x3 ;  /* 0x0000000d04047291 */ /* 0x000fe2000f8e18ff */
[----:B------:R-:W-:-:S04]  /*2e10*/  LOP3.LUT R2, R2, UR5, RZ, 0x3c, !PT ;  /* 0x0000000502027c12 */ /* 0x000fc8000f8e3cff */
[----:B------:R-:W-:Y:S01]  /*2e20*/  SHF.L.U32 R2, R2, 0x1f, RZ ;  /* 0x0000001f02027819 */ /* 0x000fe200000006ff */
[----:B-1----:R-:W-:-:S07]  /*2e30*/  IMAD.U32 R0, RZ, RZ, UR4 ;  /* 0x00000004ff007e24 */ /* 0x002fce000f8e00ff */
.L_x_50:
[----:B-1----:R1:W3:Y:S02]  /*2e40*/  SYNCS.PHASECHK.TRANS64.TRYWAIT P0, [R0+URZ], R2 ;  /* 0x00000002000075a7 */ /* 0x0022e400080011ff */
[----:B---3--:R-:W-:Y:S05]  /*2e50*/  @!P0 NANOSLEEP.SYNCS 0x989680 ;  /* 0x009896800000895d */ /* 0x008fea0003900000 */
[----:B------:R-:W3:Y:S02]  /*2e60*/  @!P0 SYNCS.PHASECHK.TRANS64 P0, [R0+URZ], R2 ;  /* 0x00000002000085a7 */ /* 0x000ee400080010ff */
[----:B--23--:R-:W-:Y:S05]  /*2e70*/  @P0 EXIT ;  /* 0x000000000000094d */ /* 0x00cfea0003800000 */
[----:B------:R-:W-:Y:S05]  /*2e80*/  BRA `(.L_x_50) ;  /* 0xfffffffc00ec7947 */ /* 0x000fea000383ffff */
.L_x_22:
[----:B------:R-:W2:Y:S02]  /*2e90*/  S2UR UR4, SR_CgaCtaId ;  /* 0x00000000000479c3 */ /* 0x000ea40000008800 */
[----:B--2---:R-:W-:-:S04]  /*2ea0*/  UISETP.NE.AND UP0, UPT, UR4, URZ, UPT ;  /* 0x000000ff0400728c */ /* 0x004fc8000bf05270 */
[----:B------:R-:W-:-:S09]  /*2eb0*/  UISETP.NE.OR UP0, UPT, UR20, 0x1, UP0 ;  /* 0x000000011400788c */ /* 0x000fd20008705670 */
[----:B------:R-:W-:Y:S05]  /*2ec0*/  BRA.U UP0, `(.L_x_51) ;  /* 0x00000005004c7547 */ /* 0x000fea000b800000 */
[----:B------:R-:W2:Y:S01]  /*2ed0*/  S2UR UR5, SR_CgaCtaId ;  /* 0x00000000000579c3 */ /* 0x000ea20000008800 */
[----:B------:R-:W-:Y:S01]  /*2ee0*/  UMOV UR4, 0x400 ;  /* 0x0000040000047882 */ /* 0x000fe20000000000 */
[----:B------:R-:W-:Y:S01]  /*2ef0*/  ISETP.GE.U32.AND P2, PT, R3, 0x4, PT ;  /* 0x000000040300780c */ /* 0x000fe20003f46070 */
[----:B------:R-:W-:Y:S01]  /*2f00*/  IMAD.MOV.U32 R12, RZ, RZ, 0x1 ;  /* 0x00000001ff0c7424 */ /* 0x000fe200078e00ff */
[----:B------:R-:W-:Y:S02]  /*2f10*/  CS2R R10, SRZ ;  /* 0x00000000000a7805 */ /* 0x000fe4000001ff00 */
[----:B------:R-:W-:Y:S01]  /*2f20*/  CS2R R8, SRZ ;  /* 0x0000000000087805 */ /* 0x000fe2000001ff00 */
[----:B--2---:R-:W-:-:S03]  /*2f30*/  ULEA UR6, UR5, UR4, 0x18 ;  /* 0x0000000405067291 */ /* 0x004fc6000f8ec0ff */
[----:B------:R-:W-:-:S09]  /*2f40*/  UMOV UR5, URZ ;  /* 0x000000ff00057c82 */ /* 0x000fd20008000000 */
.L_x_55:
[----:B------:R-:W-:Y:S02]  /*2f50*/  LEA R0, R8, UR6, 0x3 ;  /* 0x0000000608007c11 */ /* 0x000fe4000f8e18ff */
[----:B------:R-:W-:-:S03]  /*2f60*/  SHF.L.U32 R4, R9, 0x1f, RZ ;  /* 0x0000001f09047819 */ /* 0x000fc600000006ff */
[----:B------:R-:W-:Y:S01]  /*2f70*/  VIADD R5, R0, 0x140 ;  /* 0x0000014000057836 */ /* 0x000fe20000000000 */
[----:B------:R-:W2:Y:S02]  /*2f80*/  SYNCS.PHASECHK.TRANS64.TRYWAIT P0, [R0+URZ+0x130], R4 ;  /* 0x00013004000075a7 */ /* 0x000ea400080011ff */
[----:B--2---:R-:W-:Y:S05]  /*2f90*/  @!P0 BRA `(.L_x_52) ;  /* 0x0000008000c48947 */ /* 0x004fea0003800000 */
.L_x_207:
[----:B------:R-:W-:Y:S01]  /*2fa0*/  ULEA UR4, UR5, UR6, 0x3 ;  /* 0x0000000605047291 */ /* 0x000fe2000f8e18ff */
[----:B--2---:R-:W-:Y:S01]  /*2fb0*/  PRMT R0, RZ, 0x654, R5 ;  /* 0x00000654ff007816 */ /* 0x004fe20000000005 */
[----:B------:R-:W-:Y:S01]  /*2fc0*/  @!P2 IMAD.MOV.U32 R4, RZ, RZ, 0x10 ;  /* 0x00000010ff04a424 */ /* 0x000fe200078e00ff */
[----:B------:R-:W-:Y:S01]  /*2fd0*/  SHF.L.U32 R5, R12, 0x1f, RZ ;  /* 0x0000001f0c057819 */ /* 0x000fe200000006ff */
[----:B------:R-:W-:Y:S01]  /*2fe0*/  UIADD3 UR7, UPT, UPT, UR4, 0xd0, URZ ;  /* 0x000000d004077890 */ /* 0x000fe2000fffe0ff */
[----:B------:R2:W-:Y:S05]  /*2ff0*/  SYNCS.ARRIVE.TRANS64.RED.A1T0 RZ, [R0+URZ], RZ ;  /* 0x000000ff00ff79a7 */ /* 0x0005ea00081004ff */
[----:B------:R-:W-:Y:S01]  /*3000*/  IMAD.U32 R6, RZ, RZ, UR7 ;  /* 0x00000007ff067e24 */ /* 0x000fe2000f8e00ff */
[----:B------:R-:W3:Y:S04]  /*3010*/  SYNCS.PHASECHK.TRANS64.TRYWAIT P0, [UR4+0xe0], R5 ;  /* 0x0000e005ff0075a7 */ /* 0x000ee80008001104 */
[----:B------:R-:W-:Y:S01]  /*3020*/  PRMT R6, R3, 0x654, R6 ;  /* 0x0000065403067816 */ /* 0x000fe20000000006 */
[----:B--23--:R-:W-:Y:S06]  /*3030*/  @!P0 BRA `(.L_x_53) ;  /* 0x0000008000b08947 */ /* 0x00cfec0003800000 */
.L_x_209:
[----:B------:R-:W-:Y:S01]  /*3040*/  ULEA UR8, UR5, UR6, 0x4 ;  /* 0x0000000605087291 */ /* 0x000fe2000f8e20ff */
[----:B------:R-:W-:Y:S01]  /*3050*/  SEL R2, R6, R2, !P2 ;  /* 0x0000000206027207 */ /* 0x000fe20005000000 */
[----:B------:R-:W-:Y:S01]  /*3060*/  UIADD3 UR9, UPT, UPT, UR4, 0xd0, URZ ;  /* 0x000000d004097890 */ /* 0x000fe2000fffe0ff */
[----:B--2---:R-:W-:Y:S01]  /*3070*/  LEA R0, R11, UR6, 0x3 ;  /* 0x000000060b007c11 */ /* 0x004fe2000f8e18ff */
[----:B------:R-:W-:Y:S01]  /*3080*/  UIADD3 UR8, UPT, UPT, UR8, 0x160, URZ ;  /* 0x0000016008087890 */ /* 0x000fe2000fffe0ff */
[----:B------:R2:W-:Y:S01]  /*3090*/  @!P2 SYNCS.ARRIVE.TRANS64.RED RZ, [R2+URZ], R4 ;  /* 0x0000000402ffa9a7 */ /* 0x0005e200080004ff */
[----:B------:R-:W-:Y:S01]  /*30a0*/  UIADD3 UR4, UPT, UPT, UR5, 0x1, URZ ;  /* 0x0000000105047890 */ /* 0x000fe2000fffe0ff */
[----:B------:R-:W-:-:S03]  /*30b0*/  VIADD R8, R8, 0x1 ;  /* 0x0000000108087836 */ /* 0x000fc60000000000 */
[----:B------:R-:W-:Y:S02]  /*30c0*/  UISETP.NE.AND UP0, UPT, UR4, 0x2, UPT ;  /* 0x000000020400788c */ /* 0x000fe4000bf05270 */
[----:B------:R-:W-:Y:S01]  /*30d0*/  ISETP.NE.AND P0, PT, R8, 0x2, PT ;  /* 0x000000020800780c */ /* 0x000fe20003f05270 */
[----:B------:R-:W-:Y:S06]  /*30e0*/  UGETNEXTWORKID.BROADCAST [UR8], [UR9] ;  /* 0x00000000080073ca */ /* 0x000fec0008000100 */
[----:B------:R-:W-:Y:S02]  /*30f0*/  USEL UR7, URZ, 0x1, UP0 ;  /* 0x00000001ff077887 */ /* 0x000fe40008000000 */
[----:B------:R-:W-:-:S04]  /*3100*/  USEL UR5, UR4, URZ, UP0 ;  /* 0x000000ff04057287 */ /* 0x000fc80008000000 */
[----:B------:R-:W-:Y:S02]  /*3110*/  LOP3.LUT R12, R12, UR7, RZ, 0x3c, !PT ;  /* 0x000000070c0c7c12 */ /* 0x000fe4000f8e3cff */
[----:B--2---:R-:W-:-:S04]  /*3120*/  SHF.L.U32 R4, R10, 0x1f, RZ ;  /* 0x0000001f0a047819 */ /* 0x004fc800000006ff */
[----:B------:R-:W2:Y:S02]  /*3130*/  SYNCS.PHASECHK.TRANS64.TRYWAIT P1, [R0+URZ+0xd0], R4 ;  /* 0x0000d004000075a7 */ /* 0x000ea400080211ff */
[----:B--2---:R-:W-:Y:S05]  /*3140*/  @!P1 BRA `(.L_x_54) ;  /* 0x0000008000849947 */ /* 0x004fea0003800000 */
.L_x_210:
[C---:B--2---:R-:W-:Y:S01]  /*3150*/  LEA R4, R11.reuse, UR6, 0x4 ;  /* 0x000000060b047c11 */ /* 0x044fe2000f8e20ff */
[----:B------:R-:W-:Y:S01]  /*3160*/  VIADD R0, R0, 0xe0 ;  /* 0x000000e000007836 */ /* 0x000fe20000000000 */
[----:B------:R-:W-:Y:S01]  /*3170*/  SEL R8, R8, RZ, P0 ;  /* 0x000000ff08087207 */ /* 0x000fe20000000000 */
[----:B------:R-:W-:-:S03]  /*3180*/  VIADD R11, R11, 0x1 ;  /* 0x000000010b0b7836 */ /* 0x000fc60000000000 */
[----:B------:R-:W2:Y:S01]  /*3190*/  LDS.128 R4, [R4+0x160] ;  /* 0x0001600004047984 */ /* 0x000ea20000000c00 */
[----:B------:R-:W-:Y:S02]  /*31a0*/  PRMT R0, RZ, 0x654, R0 ;  /* 0x00000654ff007816 */ /* 0x000fe40000000000 */
[C---:B------:R-:W-:Y:S01]  /*31b0*/  ISETP.NE.AND P1, PT, R11.reuse, 0x2, PT ;  /* 0x000000020b00780c */ /* 0x040fe20003f25270 */
[----:B------:R-:W-:Y:S01]  /*31c0*/  @!PT LDS RZ, [RZ] ;  /* 0x00000000fffff984 */ /* 0x000fe20000000800 */
[----:B------:R-:W-:Y:S01]  /*31d0*/  @!PT LDS RZ, [RZ] ;  /* 0x00000000fffff984 */ /* 0x000fe20000000800 */
[----:B------:R-:W-:Y:S01]  /*31e0*/  @!PT LDS RZ, [RZ] ;  /* 0x00000000fffff984 */ /* 0x000fe20000000800 */
[----:B------:R-:W-:Y:S01]  /*31f0*/  @!PT LDS RZ, [RZ] ;  /* 0x00000000fffff984 */ /* 0x000fe20000000800 */
[----:B------:R3:W-:Y:S06]  /*3200*/  MEMBAR.ALL.CTA ;  /* 0x0000000000007992 */ /* 0x0007ec0000008000 */
[----:B---3--:R-:W3:Y:S01]  /*3210*/  FENCE.VIEW.ASYNC.S ;  /* 0x00000000000073c6 */ /* 0x008ee20000000000 */
[----:B------:R-:W-:Y:S01]  /*3220*/  SEL R11, R11, RZ, P1 ;  /* 0x000000ff0b0b7207 */ /* 0x000fe20000800000 */
[----:B---3--:R3:W-:Y:S01]  /*3230*/  SYNCS.ARRIVE.TRANS64.RED.A1T0 RZ, [R0+URZ], RZ ;  /* 0x000000ff00ff79a7 */ /* 0x0087e200081004ff */
[----:B--2---:R-:W-:-:S02]  /*3240*/  LOP3.LUT P3, RZ, R6, 0x1, RZ, 0xc0, !PT ;  /* 0x0000000106ff7812 */ /* 0x004fc4000786c0ff */
[----:B------:R-:W-:-:S04]  /*3250*/  SEL R4, RZ, 0x1, P1 ;  /* 0x00000001ff047807 */ /* 0x000fc80000800000 */
[----:B------:R-:W-:Y:S02]  /*3260*/  LOP3.LUT R10, R10, R4, RZ, 0x3c, !PT ;  /* 0x000000040a0a7212 */ /* 0x000fe400078e3cff */
[----:B---3--:R-:W-:-:S04]  /*3270*/  SEL R0, RZ, 0x1, P0 ;  /* 0x00000001ff007807 */ /* 0x008fc80000000000 */
[----:B------:R-:W-:Y:S01]  /*3280*/  LOP3.LUT R9, R9, R0, RZ, 0x3c, !PT ;  /* 0x0000000009097212 */ /* 0x000fe200078e3cff */
[----:B------:R-:W-:Y:S06]  /*3290*/  @P3 BRA `(.L_x_55) ;  /* 0xfffffffc002c3947 */ /* 0x000fec000383ffff */
[----:B------:R-:W-:Y:S01]  /*32a0*/  ULEA UR4, UR5, UR6, 0x3 ;  /* 0x0000000605047291 */ /* 0x000fe2000f8e18ff */
[----:B------:R-:W-:-:S08]  /*32b0*/  SHF.L.U32 R2, R12, 0x1f, RZ ;  /* 0x0000001f0c027819 */ /* 0x000fd000000006ff */
[----:B------:R-:W2:Y:S02]  /*32c0*/  SYNCS.PHASECHK.TRANS64 P0, [UR4+0xe0], R2 ;  /* 0x0000e002ff0075a7 */ /* 0x000ea40008001004 */
[----:B--2---:R-:W-:Y:S05]  /*32d0*/  @P0 BRA `(.L_x_56) ;  /* 0x0000000000080947 */ /* 0x004fea0003800000 */
[----:B------:R-:W2:Y:S02]  /*32e0*/  SYNCS.PHASECHK.TRANS64.TRYWAIT P0, [UR4+0xe0], R2 ;  /* 0x0000e002ff0075a7 */ /* 0x000ea40008001104 */
[----:B--2---:R-:W-:Y:S05]  /*32f0*/  @!P0 BRA `(.L_x_57) ;  /* 0x00000080002c8947 */ /* 0x004fea0003800000 */
.L_x_56:
[----:B------:R-:W-:-:S04]  /*3300*/  UIADD3 UR7, UPT, UPT, UR5, 0x1, URZ ;  /* 0x0000000105077890 */ /* 0x000fc8000fffe0ff */
[----:B------:R-:W-:-:S04]  /*3310*/  UISETP.NE.AND UP0, UPT, UR7, 0x2, UPT ;  /* 0x000000020700788c */ /* 0x000fc8000bf05270 */
[----:B------:R-:W-:Y:S02]  /*3320*/  USEL UR8, URZ, 0x1, UP0 ;  /* 0x00000001ff087887 */ /* 0x000fe40008000000 */
[----:B------:R-:W-:-:S04]  /*3330*/  USEL UR7, UR7, URZ, UP0 ;  /* 0x000000ff07077287 */ /* 0x000fc80008000000 */
[----:B------:R-:W-:Y:S01]  /*3340*/  ULEA UR7, UR7, UR6, 0x3 ;  /* 0x0000000607077291 */ /* 0x000fe2000f8e18ff */
[----:B--2---:R-:W-:-:S04]  /*3350*/  LOP3.LUT R2, R12, UR8, RZ, 0x3c, !PT ;  /* 0x000000080c027c12 */ /* 0x004fc8000f8e3cff */
[----:B------:R-:W-:-:S04]  /*3360*/  SHF.L.U32 R0, R2, 0x1f, RZ ;  /* 0x0000001f02007819 */ /* 0x000fc800000006ff */
[----:B------:R-:W2:Y:S02]  /*3370*/  SYNCS.PHASECHK.TRANS64 P0, [UR7+0xe0], R0 ;  /* 0x0000e000ff0075a7 */ /* 0x000ea40008001007 */
[----:B-12---:R-:W-:Y:S05]  /*3380*/  @P0 EXIT ;  /* 0x000000000000094d */ /* 0x006fea0003800000 */
[----:B------:R-:W-:Y:S02]  /*3390*/  SHF.L.U32 R2, R2, 0x1f, RZ ;  /* 0x0000001f02027819 */ /* 0x000fe400000006ff */
[----:B------:R-:W-:-:S07]  /*33a0*/  MOV R0, UR7 ;  /* 0x0000000700007c02 */ /* 0x000fce0008000f00 */
.L_x_58:
[----:B-1----:R1:W2:Y:S02]  /*33b0*/  SYNCS.PHASECHK.TRANS64.TRYWAIT P0, [R0+URZ+0xe0], R2 ;  /* 0x0000e002000075a7 */ /* 0x0022a400080011ff */
[----:B--2---:R-:W-:Y:S05]  /*33c0*/  @!P0 NANOSLEEP.SYNCS 0x989680 ;  /* 0x009896800000895d */ /* 0x004fea0003900000 */
[----:B------:R-:W2:Y:S02]  /*33d0*/  @!P0 SYNCS.PHASECHK.TRANS64 P0, [R0+URZ+0xe0], R2 ;  /* 0x0000e002000085a7 */ /* 0x000ea400080010ff */
[----:B--2---:R-:W-:Y:S05]  /*33e0*/  @P0 EXIT ;  /* 0x000000000000094d */ /* 0x004fea0003800000 */
[----:B------:R-:W-:Y:S05]  /*33f0*/  BRA `(.L_x_58) ;  /* 0xfffffffc00ec7947 */ /* 0x000fea000383ffff */
.L_x_51:
[----:B------:R-:W-:Y:S05]  /*3400*/  BRA.U UP5, `(.L_x_59) ;  /* 0x0000001105dc7547 */ /* 0x000fea000b800000 */
[----:B------:R-:W2:Y:S01]  /*3410*/  S2UR UR7, SR_CgaCtaId ;  /* 0x00000000000779c3 */ /* 0x000ea20000008800 */
[----:B------:R-:W-:Y:S01]  /*3420*/  UMOV UR4, 0x40 ;  /* 0x0000004000047882 */ /* 0x000fe20000000000 */
[----:B------:R-:W-:Y:S01]  /*3430*/  NOP ;  /* 0x0000000000007918 */ /* 0x000fe20000000000 */
[----:B------:R-:W-:Y:S01]  /*3440*/  UMOV UR6, 0x400 ;  /* 0x0000040000067882 */ /* 0x000fe20000000000 */
[----:B--2---:R-:W-:Y:S02]  /*3450*/  ULEA UR5, UR7, UR4, 0x18 ;  /* 0x0000000407057291 */ /* 0x004fe4000f8ec0ff */
[----:B------:R-:W-:-:S07]  /*3460*/  ULEA UR6, UR7, UR6, 0x18 ;  /* 0x0000000607067291 */ /* 0x000fce000f8ec0ff */
[----:B------:R-:W2:Y:S02]  /*3470*/  LDS.U8 R3, [UR5+0x1c] ;  /* 0x00001c05ff037984 */ /* 0x000ea40008000000 */
[----:B--2---:R-:W-:-:S13]  /*3480*/  ISETP.NE.AND P0, PT, R3, RZ, PT ;  /* 0x000000ff0300720c */ /* 0x004fda0003f05270 */
[----:B------:R-:W-:Y:S05]  /*3490*/  @P0 BRA `(.L_x_60) ;  /* 0x0000000400080947 */ /* 0x000fea0003800000 */
[----:B------:R-:W-:Y:S02]  /*34a0*/  UISETP.NE.U32.AND UP1, UPT, UR47, 0x1, UPT ;  /* 0x000000012f00788c */ /* 0x000fe4000bf25070 */
[----:B------:R-:W-:-:S07]  /*34b0*/  UIADD3 UR7, UPT, UPT, UR5, 0x8, URZ ;  /* 0x0000000805077890 */ /* 0x000fce000fffe0ff */
[----:B------:R-:W-:Y:S05]  /*34c0*/  BRA.U !UP1, `(.L_x_61) ;  /* 0x00000001099c7547 */ /* 0x000fea000b800000 */
[----:B------:R-:W-:Y:S01]  /*34d0*/  ELECT P0, URZ, PT ;  /* 0x0000000000ff782f */ /* 0x000fe20003800000 */
[----:B------:R-:W-:-:S12]  /*34e0*/  BSSY B0, `(.L_x_61) ;  /* 0x0000025000007945 */ /* 0x000fd80003800000 */
[----:B------:R-:W-:Y:S05]  /*34f0*/  @!P0 BRA `(.L_x_62) ;  /* 0x00000000008c8947 */ /* 0x000fea0003800000 */
[----:B------:R-:W-:-:S05]  /*3500*/  UMOV UR4, 0x10 ;  /* 0x0000001000047882 */ /* 0x000fca0000000000 */
[----:B------:R-:W-:Y:S04]  /*3510*/  DEPBAR.LE SB2, 0x36 ;  /* 0x0000ad800000791a */ /* 0x000fe80000000000 */
[----:B------:R-:W2:Y:S02]  /*3520*/  UTCATOMSWS.2CTA.FIND_AND_SET.ALIGN UP0, UR4, UR4 ;  /* 0x00000004000475e3 */ /* 0x000ea40008200800 */
[----:B--2---:R-:W-:Y:S01]  /*3530*/  MOV R10, UR4 ;  /* 0x00000004000a7c02 */ /* 0x004fe20008000f00 */
[----:B------:R-:W-:Y:S06]  /*3540*/  BRA.U UP0, `(.L_x_63) ;  /* 0x0000000100187547 */ /* 0x000fec000b800000 */
.L_x_64:
[----:B------:R-:W-:Y:S05]  /*3550*/  NANOSLEEP 0x64 ;  /* 0x000000640000795d */ /* 0x000fea0003800000 */
[----:B------:R-:W-:-:S05]  /*3560*/  UMOV UR4, 0x10 ;  /* 0x0000001000047882 */ /* 0x000fca0000000000 */
[----:B------:R-:W-:Y:S04]  /*3570*/  DEPBAR.LE SB2, 0x36 ;  /* 0x0000ad800000791a */ /* 0x000fe80000000000 */
[----:B------:R-:W2:Y:S02]  /*3580*/  UTCATOMSWS.2CTA.FIND_AND_SET.ALIGN UP0, UR4, UR4 ;  /* 0x00000004000475e3 */ /* 0x000ea40008200800 */
[----:B--2---:R-:W-:Y:S01]  /*3590*/  MOV R10, UR4 ;  /* 0x00000004000a7c02 */ /* 0x004fe20008000f00 */
[----:B------:R-:W-:Y:S05]  /*35a0*/  BRA.U !UP0, `(.L_x_64) ;  /* 0xfffffffd08e87547 */ /* 0x000fea000b83ffff */
.L_x_63:
[----:B------:R-:W2:Y:S01]  /*35b0*/  LDS R6, [UR5+0x10] ;  /* 0x00001005ff067984 */ /* 0x000ea20008000800 */
[----:B------:R-:W-:Y:S01]  /*35c0*/  IMAD.U32 R3, RZ, RZ, UR6 ;  /* 0x00000006ff037e24 */ /* 0x000fe2000f8e00ff */
[----:B------:R-:W-:-:S03]  /*35d0*/  MOV R4, UR46 ;  /* 0x0000002e00047c02 */ /* 0x000fc60008000f00 */
[----:B------:R-:W-:Y:S01]  /*35e0*/  VIADD R3, R3, 0x180 ;  /* 0x0000018003037836 */ /* 0x000fe20000000000 */
[----:B--2---:R-:W-:-:S04]  /*35f0*/  SHF.L.U32 R6, R6, 0x1f, RZ ;  /* 0x0000001f06067819 */ /* 0x004fc800000006ff */
[----:B------:R-:W2:Y:S02]  /*3600*/  SYNCS.PHASECHK.TRANS64.TRYWAIT P0, [UR5+0x8], R6 ;  /* 0x00000806ff0075a7 */ /* 0x000ea40008001105 */
[----:B--2---:R-:W-:Y:S05]  /*3610*/  @P0 BRA `(.L_x_65) ;  /* 0x0000000000080947 */ /* 0x004fea0003800000 */
[----:B------:R-:W2:Y:S02]  /*3620*/  SYNCS.PHASECHK.TRANS64.TRYWAIT P0, [UR5+0x8], R6 ;  /* 0x00000806ff0075a7 */ /* 0x000ea40008001105 */
[----:B--2---:R-:W-:Y:S05]  /*3630*/  @!P0 BRA `(.L_x_66) ;  /* 0x0000007c00748947 */ /* 0x004fea0003800000 */
.L_x_65:
[----:B------:R-:W-:Y:S01]  /*3640*/  PRMT R4, R4, 0x654, R3 ;  /* 0x0000065404047816 */ /* 0x000fe20000000003 */
[----:B------:R-:W-:Y:S01]  /*3650*/  HFMA2 R3, -RZ, RZ, 0, 5.9604644775390625e-08 ;  /* 0x00000001ff037431 */ /* 0x000fe200000001ff */
[----:B------:R-:W-:Y:S01]  /*3660*/  UPRMT UR4, UR46, 0x654, UR7 ;  /* 0x000006542e047896 */ /* 0x000fe20008000007 */
[----:B------:R-:W-:Y:S02]  /*3670*/  IMAD.MOV.U32 R8, RZ, RZ, 0xffff ;  /* 0x0000ffffff087424 */ /* 0x000fe400078e00ff */
[----:B--2---:R-:W-:Y:S02]  /*3680*/  IMAD.MOV.U32 R6, RZ, RZ, 0x4 ;  /* 0x00000004ff067424 */ /* 0x004fe400078e00ff */
[----:B------:R-:W-:Y:S01]  /*3690*/  IMAD.SHL.U32 R9, R10, 0x20, RZ ;  /* 0x000000200a097824 */ /* 0x000fe200078e00ff */
[----:B------:R-:W-:Y:S02]  /*36a0*/  MOV R5, UR4 ;  /* 0x0000000400057c02 */ /* 0x000fe40008000f00 */
[-C--:B------:R-:W-:Y:S01]  /*36b0*/  SHF.L.U32 R8, R8, R10.reuse, RZ ;  /* 0x0000000a08087219 */ /* 0x080fe200000006ff */
[----:B------:R2:W-:Y:S01]  /*36c0*/  SYNCS.ARRIVE.TRANS64.RED RZ, [UR4], R6 ;  /* 0x00000006ffff79a7 */ /* 0x0005e20008000404 */
[----:B------:R-:W-:Y:S01]  /*36d0*/  SHF.L.U32 R7, R3, R10, RZ ;  /* 0x0000000a03077219 */ /* 0x000fe200000006ff */
[----:B------:R2:W-:Y:S04]  /*36e0*/  STS [UR6+0x180], R9 ;  /* 0x00018009ff007988 */ /* 0x0005e80008000806 */
[----:B------:R2:W-:Y:S04]  /*36f0*/  STAS [R4.64], R10 ;  /* 0x0000000a04007dbd */ /* 0x0005e8000c0008ff */
[----:B------:R2:W-:Y:S04]  /*3700*/  ATOMS.OR RZ, [UR5+0x14], R8 ;  /* 0x00001408ffff798c */ /* 0x0005e8000b000005 */
[----:B------:R2:W-:Y:S04]  /*3710*/  ATOMS.OR RZ, [UR5+0x18], R7 ;  /* 0x00001807ffff798c */ /* 0x0005e8000b000005 */
[----:B------:R2:W-:Y:S02]  /*3720*/  ATOMS.XOR RZ, [UR5+0x10], R3 ;  /* 0x00001003ffff798c */ /* 0x0005e4000b800005 */
.L_x_62:
[----:B-1----:R-:W-:Y:S05]  /*3730*/  BSYNC B0 ;  /* 0x0000000000007941 */ /* 0x002fea0003800000 */
.L_x_61:
[----:B------:R-:W-:Y:S05]  /*3740*/  BRA.U UP1, `(.L_x_67) ;  /* 0x00000001016c7547 */ /* 0x000fea000b800000 */
[----:B------:R-:W-:-:S03]  /*3750*/  UMOV UR4, 0xffffffff ;  /* 0xffffffff00047882 */ /* 0x000fc60000000000 */
[----:B------:R-:W-:Y:S05]  /*3760*/  BRA.DIV UR4, `(.L_x_68) ;  /* 0x0000007e04407947 */ /* 0x000fea000b800000 */
[----:B------:R-:W-:-:S13]  /*3770*/  ELECT P0, URZ, PT ;  /* 0x0000000000ff782f */ /* 0x000fda0003800000 */
.L_x_214:
[----:B------:R-:W-:Y:S05]  /*3780*/  @!P0 BRA `(.L_x_67) ;  /* 0x00000000005c8947 */ /* 0x000fea0003800000 */
[----:B--2---:R-:W2:Y:S02]  /*3790*/  LDS R4, [UR5+0x10] ;  /* 0x00001005ff047984 */ /* 0x004ea40008000800 */
[----:B--2---:R-:W-:-:S04]  /*37a0*/  SHF.L.U32 R4, R4, 0x1f, RZ ;  /* 0x0000001f04047819 */ /* 0x004fc800000006ff */
[----:B------:R-:W2:Y:S02]  /*37b0*/  SYNCS.PHASECHK.TRANS64.TRYWAIT P0, [UR5+0x8], R4 ;  /* 0x00000804ff0075a7 */ /* 0x000ea40008001105 */
[----:B--2---:R-:W-:Y:S05]  /*37c0*/  @P0 BRA `(.L_x_69) ;  /* 0x0000000000080947 */ /* 0x004fea0003800000 */
[----:B------:R-:W2:Y:S02]  /*37d0*/  SYNCS.PHASECHK.TRANS64.TRYWAIT P0, [UR5+0x8], R4 ;  /* 0x00000804ff0075a7 */ /* 0x000ea40008001105 */
[----:B--2---:R-:W-:Y:S05]  /*37e0*/  @!P0 BRA `(.L_x_70) ;  /* 0x0000007c00448947 */ /* 0x004fea0003800000 */
.L_x_69:
[----:B------:R-:W3:Y:S01]  /*37f0*/  LDS R6, [UR6+0x180] ;  /* 0x00018006ff067984 */ /* 0x000ee20008000800 */
[----:B--2---:R-:W-:Y:S02]  /*3800*/  HFMA2 R3, -RZ, RZ, 0, 5.9604644775390625e-08 ;  /* 0x00000001ff037431 */ /* 0x004fe400000001ff */
[----:B------:R-:W-:Y:S01]  /*3810*/  IMAD.MOV.U32 R4, RZ, RZ, 0xffff ;  /* 0x0000ffffff047424 */ /* 0x000fe200078e00ff */
[----:B------:R-:W-:Y:S01]  /*3820*/  UPRMT UR4, UR46, 0x654, UR7 ;  /* 0x000006542e047896 */ /* 0x000fe20008000007 */
[----:B---3--:R-:W-:-:S03]  /*3830*/  IMAD.SHL.U32 R5, R6, 0x20, RZ ;  /* 0x0000002006057824 */ /* 0x008fc600078e00ff */
[-C--:B------:R-:W-:Y:S02]  /*3840*/  SHF.L.U32 R4, R4, R6.reuse, RZ ;  /* 0x0000000604047219 */ /* 0x080fe400000006ff */
[----:B------:R-:W-:Y:S01]  /*3850*/  SHF.L.U32 R6, R3, R6, RZ ;  /* 0x0000000603067219 */ /* 0x000fe200000006ff */
[----:B------:R3:W-:Y:S04]  /*3860*/  STS [UR6+0x180], R5 ;  /* 0x00018005ff007988 */ /* 0x0007e80008000806 */
[----:B------:R3:W-:Y:S04]  /*3870*/  ATOMS.OR RZ, [UR5+0x14], R4 ;  /* 0x00001404ffff798c */ /* 0x0007e8000b000005 */
[----:B------:R3:W-:Y:S01]  /*3880*/  ATOMS.OR RZ, [UR5+0x18], R6 ;  /* 0x00001806ffff798c */ /* 0x0007e2000b000005 */
[----:B------:R-:W-:Y:S03]  /*3890*/  SYNCS.ARRIVE.TRANS64.RED.A1T0 RZ, [UR4], RZ ;  /* 0x000000ffffff79a7 */ /* 0x000fe60008100404 */
[----:B------:R3:W-:Y:S01]  /*38a0*/  ATOMS.XOR RZ, [UR5+0x10], R3 ;  /* 0x00001003ffff798c */ /* 0x0007e2000b800005 */
[----:B------:R-:W-:Y:S05]  /*38b0*/  BRA `(.L_x_67) ;  /* 0x0000000000107947 */ /* 0x000fea0003800000 */
.L_x_60:
[----:B------:R-:W-:Y:S02]  /*38c0*/  MOV R3, 0xffffffff ;  /* 0xffffffff00037802 */ /* 0x000fe40000000f00 */
[----:B------:R-:W-:-:S03]  /*38d0*/  MOV R4, 0x3900 ;  /* 0x0000390000047802 */ /* 0x000fc60000000f00 */
[----:B------:R2:W-:Y:S04]  /*38e0*/  STS [UR6+0x180], R3 ;  /* 0x00018003ff007988 */ /* 0x0005e80008000806 */
[----:B-12--5:R-:W-:Y:S05]  /*38f0*/  CALL.REL.NOINC `($__internal_1_$__cuda_sm10x_tcgen05_guardrail_trap_phase_invalid_during_alloc) ;  /* 0x0000008400c87944 */ /* 0x026fea0003c00000 */
.L_x_67:
[----:B------:R-:W-:Y:S05]  /*3900*/  WARPSYNC.ALL ;  /* 0x0000000000007948 */ /* 0x000fea0003800000 */
[----:B------:R-:W4:Y:S01]  /*3910*/  S2UR UR4, SR_CgaCtaId ;  /* 0x00000000000479c3 */ /* 0x000f220000008800 */
[----:B------:R-:W-:Y:S01]  /*3920*/  UMOV UR26, 0x400 ;  /* 0x00000400001a7882 */ /* 0x000fe20000000000 */
[----:B------:R-:W-:-:S06]  /*3930*/  NOP ;  /* 0x0000000000007918 */ /* 0x000fcc0000000000 */
[----:B------:R-:W-:Y:S06]  /*3940*/  BAR.ARV 0x6, 0xa0 ;  /* 0x0182800000007b1d */ /* 0x000fec0000002000 */
[----:B------:R-:W1:Y:S01]  /*3950*/  LDCU UR6, c[0x0][0x38c] ;  /* 0x00007180ff0677ac */ /* 0x000e620008000800 */
[----:B------:R-:W-:Y:S01]  /*3960*/  LOP3.LUT R0, R0, 0xffff, RZ, 0xc0, !PT ;  /* 0x0000ffff00007812 */ /* 0x000fe200078ec0ff */
[----:B--2---:R-:W-:Y:S01]  /*3970*/  IMAD.MOV.U32 R9, RZ, RZ, 0x1 ;  /* 0x00000001ff097424 */ /* 0x004fe200078e00ff */
[----:B------:R-:W-:Y:S01]  /*3980*/  LOP3.LUT R2, R2, 0xffff, RZ, 0xc0, !PT ;  /* 0x0000ffff02027812 */ /* 0x000fe200078ec0ff */
[----:B------:R-:W-:Y:S01]  /*3990*/  IMAD.MOV.U32 R8, RZ, RZ, RZ ;  /* 0x000000ffff087224 */ /* 0x000fe200078e00ff */
[----:B------:R-:W-:Y:S01]  /*39a0*/  R2UR UR42, R0 ;  /* 0x00000000002a72ca */ /* 0x000fe200000e0000 */
[----:B------:R-:W-:Y:S01]  /*39b0*/  UMOV UR32, URZ ;  /* 0x000000ff00207c82 */ /* 0x000fe20008000000 */
[----:B------:R-:W-:Y:S01]  /*39c0*/  R2UR UR28, R2 ;  /* 0x00000000021c72ca */ /* 0x000fe200000e0000 */
[----:B------:R-:W-:Y:S01]  /*39d0*/  UMOV UR23, URZ ;  /* 0x000000ff00177c82 */ /* 0x000fe20008000000 */
[----:B------:R-:W-:Y:S01]  /*39e0*/  UMOV UR22, URZ ;  /* 0x000000ff00167c82 */ /* 0x000fe20008000000 */
[----:B----4-:R-:W-:-:S02]  /*39f0*/  ULEA UR26, UR4, UR26, 0x18 ;  /* 0x0000001a041a7291 */ /* 0x010fc4000f8ec0ff */
[----:B------:R-:W-:Y:S02]  /*3a00*/  UISETP.NE.AND UP3, UPT, UR47, URZ, UPT ;  /* 0x000000ff2f00728c */ /* 0x000fe4000bf65270 */
[----:B------:R-:W-:Y:S02]  /*3a10*/  UIADD3 UR5, UPT, UPT, UR26, 0x8400, URZ ;  /* 0x000084001a057890 */ /* 0x000fe4000fffe0ff */
[----:B------:R-:W-:Y:S02]  /*3a20*/  UIADD3 UR4, UPT, UPT, UR26, 0x28400, URZ ;  /* 0x000284001a047890 */ /* 0x000fe4000fffe0ff */
[----:B-1----:R-:W-:Y:S01]  /*3a30*/  UIADD3 UR6, UPT, UPT, UR6, 0x1f, URZ ;  /* 0x0000001f06067890 */ /* 0x002fe2000fffe0ff */
[----:B---3--:R-:W1:Y:S01]  /*3a40*/  LDS R3, [UR26+0x180] ;  /* 0x0001801aff037984 */ /* 0x008e620008000800 */
[----:B------:R-:W-:Y:S02]  /*3a50*/  USHF.R.U32.HI UR5, URZ, 0x4, UR5 ;  /* 0x00000004ff057899 */ /* 0x000fe40008011605 */
[----:B------:R-:W-:-:S02]  /*3a60*/  USHF.R.S32.HI UR33, URZ, 0x1f, UR6 ;  /* 0x0000001fff217899 */ /* 0x000fc40008011406 */
[----:B------:R-:W-:Y:S02]  /*3a70*/  USHF.R.U32.HI UR4, URZ, 0x4, UR4 ;  /* 0x00000004ff047899 */ /* 0x000fe40008011604 */
[----:B------:R-:W-:Y:S02]  /*3a80*/  ULEA.HI UR33, UR33, UR6, URZ, 0x5 ;  /* 0x0000000621217291 */ /* 0x000fe4000f8f28ff */
[----:B------:R-:W-:Y:S02]  /*3a90*/  ULOP3.LUT UR5, UR5, 0x3fff, URZ, 0xc0, !UPT ;  /* 0x00003fff05057892 */ /* 0x000fe4000f8ec0ff */
[----:B------:R-:W-:Y:S02]  /*3aa0*/  USHF.R.S32.HI UR33, URZ, 0x5, UR33 ;  /* 0x00000005ff217899 */ /* 0x000fe40008011421 */
[----:B------:R-:W-:Y:S02]  /*3ab0*/  ULOP3.LUT UR30, UR4, 0x3fff, URZ, 0xc0, !UPT ;  /* 0x00003fff041e7892 */ /* 0x000fe4000f8ec0ff */
[----:B------:R-:W-:Y:S01]  /*3ac0*/  UISETP.LT.AND UP0, UPT, UR33, 0x1, UPT ;  /* 0x000000012100788c */ /* 0x000fe2000bf01270 */
[----:B------:R-:W-:Y:S01]  /*3ad0*/  UMOV UR40, 0x0 ;  /* 0x0000000000287882 */ /* 0x000fe20000000000 */
[----:B------:R-:W-:Y:S01]  /*3ae0*/  UMOV UR41, 0x10200910 ;  /* 0x1020091000297882 */ /* 0x000fe20000000000 */
[----:B------:R-:W-:-:S02]  /*3af0*/  ULOP3.LUT UR29, UR5, 0x10000, URZ, 0xfc, !UPT ;  /* 0x00010000051d7892 */ /* 0x000fc4000f8efcff */
[----:B------:R-:W-:Y:S02]  /*3b00*/  ULOP3.LUT UR30, UR30, 0x10000, URZ, 0xfc, !UPT ;  /* 0x000100001e1e7892 */ /* 0x000fe4000f8efcff */
[----:B------:R-:W-:Y:S01]  /*3b10*/  USEL UR43, UR33, 0x1, !UP0 ;  /* 0x00000001212b7887 */ /* 0x000fe2000c000000 */
[----:B------:R-:W-:Y:S01]  /*3b20*/  UMOV UR38, 0x0 ;  /* 0x0000000000267882 */ /* 0x000fe20000000000 */
[----:B------:R-:W-:Y:S01]  /*3b30*/  UMOV UR39, 0x10200910 ;  /* 0x1020091000277882 */ /* 0x000fe20000000000 */
[----:B------:R-:W-:Y:S01]  /*3b40*/  UMOV UR36, 0x0 ;  /* 0x0000000000247882 */ /* 0x000fe20000000000 */
[----:B------:R-:W-:Y:S01]  /*3b50*/  UMOV UR37, 0x10200910 ;  /* 0x1020091000257882 */ /* 0x000fe20000000000 */
[----:B------:R-:W-:Y:S01]  /*3b60*/  UMOV UR34, 0x0 ;  /* 0x0000000000227882 */ /* 0x000fe20000000000 */
[----:B------:R-:W-:Y:S01]  /*3b70*/  UMOV UR35, 0x10200910 ;  /* 0x1020091000237882 */ /* 0x000fe20000000000 */
[----:B-1----:R-:W-:Y:S02]  /*3b80*/  R2UR UR44, R3 ;  /* 0x00000000032c72ca */ /* 0x002fe400000e0000 */
[----:B------:R-:W-:-:S13]  /*3b90*/  CS2R R2, SRZ ;  /* 0x0000000000027805 */ /* 0x000fda000001ff00 */
.L_x_78:
[C---:B------:R-:W-:Y:S02]  /*3ba0*/  LEA R0, R8.reuse, UR26, 0x3 ;  /* 0x0000001a08007c11 */ /* 0x040fe4000f8e18ff */
[----:B------:R-:W-:Y:S02]  /*3bb0*/  SHF.L.U32 R4, R3, 0x1f, RZ ;  /* 0x0000001f03047819 */ /* 0x000fe400000006ff */
[----:B------:R-:W-:Y:S02]  /*3bc0*/  LEA R5, R8, UR26, 0x4 ;  /* 0x0000001a08057c11 */ /* 0x000fe4000f8e20ff */
[----:B------:R-:W1:Y:S02]  /*3bd0*/  SYNCS.PHASECHK.TRANS64.TRYWAIT P0, [R0+URZ+0xd0], R4 ;  /* 0x0000d004000075a7 */ /* 0x000e6400080011ff */
[----:B-1-3--:R-:W-:Y:S05]  /*3be0*/  @!P0 BRA `(.L_x_71) ;  /* 0x00000078005c8947 */ /* 0x00afea0003800000 */
.L_x_215:
[----:B-1----:R-:W1:Y:S01]  /*3bf0*/  LDS.128 R4, [R5+0x160] ;  /* 0x0001600005047984 */ /* 0x002e620000000c00 */
[----:B------:R-:W-:Y:S02]  /*3c00*/  VIADD R0, R0, 0xe0 ;  /* 0x000000e000007836 */ /* 0x000fe40000000000 */
[----:B------:R-:W-:Y:S01]  /*3c10*/  VIADD R8, R8, 0x1 ;  /* 0x0000000108087836 */ /* 0x000fe20000000000 */
[----:B------:R-:W-:Y:S01]  /*3c20*/  @!PT LDS RZ, [RZ] ;  /* 0x00000000fffff984 */ /* 0x000fe20000000800 */
[----:B------:R-:W-:Y:S01]  /*3c30*/  @!PT LDS RZ, [RZ] ;  /* 0x00000000fffff984 */ /* 0x000fe20000000800 */
[----:B------:R-:W-:Y:S01]  /*3c40*/  @!PT LDS RZ, [RZ] ;  /* 0x00000000fffff984 */ /* 0x000fe20000000800 */
[----:B------:R-:W-:Y:S01]  /*3c50*/  @!PT LDS RZ, [RZ] ;  /* 0x00000000fffff984 */ /* 0x000fe20000000800 */
[----:B------:R2:W-:Y:S06]  /*3c60*/  MEMBAR.ALL.CTA ;  /* 0x0000000000007992 */ /* 0x0005ec0000008000 */
[----:B--2---:R-:W2:Y:S01]  /*3c70*/  FENCE.VIEW.ASYNC.S ;  /* 0x00000000000073c6 */ /* 0x004ea20000000000 */
[----:B------:R-:W-:-:S04]  /*3c80*/  PRMT R0, RZ, 0x654, R0 ;  /* 0x00000654ff007816 */ /* 0x000fc80000000000 */
[----:B--2---:R2:W-:Y:S01]  /*3c90*/  SYNCS.ARRIVE.TRANS64.RED.A1T0 RZ, [R0+URZ], RZ ;  /* 0x000000ff00ff79a7 */ /* 0x0045e200081004ff */
[----:B-1----:R-:W-:Y:S01]  /*3ca0*/  LOP3.LUT P1, RZ, R6, 0x1, RZ, 0xc0, !PT ;  /* 0x0000000106ff7812 */ /* 0x002fe2000782c0ff */
[----:B--2---:R-:W-:-:S12]  /*3cb0*/  BRA.U UP3, `(.L_x_72) ;  /* 0x0000000503087547 */ /* 0x004fd8000b800000 */
[----:B------:R-:W1:Y:S01]  /*3cc0*/  LDCU UR4, c[0x0][0x38c] ;  /* 0x00007180ff0477ac */ /* 0x000e620008000800 */
[----:B------:R-:W-:Y:S02]  /*3cd0*/  PLOP3.LUT P2, PT, PT, PT, PT, 0x80, 0x8 ;  /* 0x000000000008781c */ /* 0x000fe40003f4f070 */
[----:B------:R-:W-:Y:S01]  /*3ce0*/  SHF.L.U32 R4, R9, 0x1f, RZ ;  /* 0x0000001f09047819 */ /* 0x000fe200000006ff */
[----:B------:R-:W-:Y:S02]  /*3cf0*/  ULEA UR31, UR32, UR26, 0x3 ;  /* 0x0000001a201f7291 */ /* 0x000fe4000f8e18ff */
[----:B------:R-:W-:Y:S02]  /*3d00*/  ULEA UR11, UR32, UR44, 0x7 ;  /* 0x0000002c200b7291 */ /* 0x000fe4000f8e38ff */
[----:B-1----:R-:W-:-:S06]  /*3d10*/  UISETP.GE.AND UP0, UPT, UR4, 0x1, UPT ;  /* 0x000000010400788c */ /* 0x002fcc000bf06270 */
[----:B------:R-:W-:-:S05]  /*3d20*/  PLOP3.LUT P0, PT, PT, PT, UP0, 0x80, 0x8 ;  /* 0x000000000008781c */ /* 0x000fca0003f0f008 */
[----:B------:R-:W-:-:S08]  /*3d30*/  @UP0 ULEA UR4, UR23, UR26, 0x3 ;  /* 0x0000001a17040291 */ /* 0x000fd0000f8e18ff */
[----:B------:R-:W-:-:S04]  /*3d40*/  @P0 SHF.L.U32 R0, R2, 0x1f, RZ ;  /* 0x0000001f02000819 */ /* 0x000fc800000006ff */
[----:B------:R1:W2:Y:S01]  /*3d50*/  @P0 SYNCS.PHASECHK.TRANS64.TRYWAIT P2, [UR4], R0 ;  /* 0x00000000ff0005a7 */ /* 0x0002a20008041104 */
[----:B------:R-:W3:Y:S02]  /*3d60*/  SYNCS.PHASECHK.TRANS64.TRYWAIT P0, [UR31+0x110], R4 ;  /* 0x00011004ff0075a7 */ /* 0x000ee4000800111f */
[----:B-123--:R-:W-:Y:S05]  /*3d70*/  @!P0 BRA `(.L_x_73) ;  /* 0x00000078000c8947 */ /* 0x00efea0003800000 */
.L_x_217:
[----:B------:R-:W-:Y:S01]  /*3d80*/  UMOV UR27, UR22 ;  /* 0x00000016001b7c82 */ /* 0x000fe20008000000 */
[----:B------:R-:W-:Y:S05]  /*3d90*/  BRA.U !UP0, `(.L_x_74) ;  /* 0x0000000108c07547 */ /* 0x000fea000b800000 */
[----:B------:R-:W-:Y:S02]  /*3da0*/  UIADD3 UR27, UPT, UPT, UR43, UR22, URZ ;  /* 0x000000162b1b7290 */ /* 0x000fe4000fffe0ff */
[----:B------:R-:W-:Y:S01]  /*3db0*/  UPLOP3.LUT UP2, UPT, UPT, UPT, UPT, 0x40, 0x4 ;  /* 0x000000000004789c */ /* 0x000fe20003f4e870 */
[----:B------:R-:W-:Y:S01]  /*3dc0*/  UMOV UR24, UR33 ;  /* 0x0000002100187c82 */ /* 0x000fe20008000000 */
[----:B------:R-:W-:-:S09]  /*3dd0*/  UMOV UR10, UR23 ;  /* 0x00000017000a7c82 */ /* 0x000fd20008000000 */
.L_x_77:
[----:B--2---:R-:W-:Y:S01]  /*3de0*/  ULEA UR5, UR10, UR26, 0x3 ;  /* 0x0000001a0a057291 */ /* 0x004fe2000f8e18ff */
[----:B---3--:R-:W-:Y:S11]  /*3df0*/  @P2 BRA `(.L_x_75) ;  /* 0x00000000000c2947 */ /* 0x008ff60003800000 */
[----:B-1----:R-:W-:Y:S04]  /*3e00*/  SHF.L.U32 R4, R2, 0x1f, RZ ;  /* 0x0000001f02047819 */ /* 0x002fe800000006ff */
[----:B------:R-:W1:Y:S02]  /*3e10*/  SYNCS.PHASECHK.TRANS64.TRYWAIT P0, [UR5], R4 ;  /* 0x00000004ff0075a7 */ /* 0x000e640008001105 */
[----:B-1----:R-:W-:Y:S05]  /*3e20*/  @!P0 BRA `(.L_x_76) ;  /* 0x0000007400f88947 */ /* 0x002fea0003800000 */
.L_x_75:
[----:B------:R-:W-:Y:S01]  /*3e30*/  UISETP.NE.AND UP0, UPT, UR24, 0x1, UPT ;  /* 0x000000011800788c */ /* 0x000fe2000bf05270 */
[----:B------:R-:W-:Y:S01]  /*3e40*/  PLOP3.LUT P2, PT, PT, PT, PT, 0x80, 0x8 ;  /* 0x000000000008781c */ /* 0x000fe20003f4f070 */
[----:B------:R-:W-:Y:S02]  /*3e50*/  UIADD3 UR4, UPT, UPT, UR10, 0x1, URZ ;  /* 0x000000010a047890 */ /* 0x000fe4000fffe0ff */
[----:B------:R-:W-:Y:S02]  /*3e60*/  UIADD3 UR25, UPT, UPT, UR5, 0x40, URZ ;  /* 0x0000004005197890 */ /* 0x000fe4000fffe0ff */
[----:B------:R-:W-:Y:S01]  /*3e70*/  UISETP.NE.AND UP1, UPT, UR4, 0x8, UPT ;  /* 0x000000080400788c */ /* 0x000fe2000bf25270 */
[----:B------:R-:W-:Y:S01]  /*3e80*/  PLOP3.LUT P0, PT, PT, PT, UP0, 0x80, 0x8 ;  /* 0x000000000008781c */ /* 0x000fe20003f0f008 */
[----:B------:R-:W-:Y:S02]  /*3e90*/  UIADD3 UR22, UPT, UPT, UR22, 0x1, URZ ;  /* 0x0000000116167890 */ /* 0x000fe4000fffe0ff */
[----:B------:R-:W-:Y:S02]  /*3ea0*/  USEL UR6, URZ, 0x1, UP1 ;  /* 0x00000001ff067887 */ /* 0x000fe40008800000 */
[----:B------:R-:W-:Y:S02]  /*3eb0*/  USEL UR23, UR4, URZ, UP1 ;  /* 0x000000ff04177287 */ /* 0x000fe40008800000 */
[----:B------:R-:W-:Y:S02]  /*3ec0*/  UIADD3 UR24, UPT, UPT, UR24, -0x1, URZ ;  /* 0xffffffff18187890 */ /* 0x000fe4000fffe0ff */
[----:B------:R-:W-:Y:S01]  /*3ed0*/  @UP0 ULEA UR4, UR23, UR26, 0x3 ;  /* 0x0000001a17040291 */ /* 0x000fe2000f8e18ff */
[----:B------:R-:W-:Y:S01]  /*3ee0*/  LOP3.LUT R2, R2, UR6, RZ, 0x3c, !PT ;  /* 0x0000000602027c12 */ /* 0x000fe2000f8e3cff */
[----:B------:R-:W-:Y:S02]  /*3ef0*/  ULEA UR6, UR10, UR30, 0x9 ;  /* 0x0000001e0a067291 */ /* 0x000fe4000f8e48ff */
[----:B------:R-:W-:Y:S01]  /*3f00*/  UISETP.NE.AND UP0, UPT, UR22, UR27, UPT ;  /* 0x0000001b1600728c */ /* 0x000fe2000bf05270 */
[----:B-1----:R-:W-:Y:S01]  /*3f10*/  @P0 SHF.L.U32 R0, R2, 0x1f, RZ ;  /* 0x0000001f02000819 */ /* 0x002fe200000006ff */
[----:B------:R-:W-:Y:S02]  /*3f20*/  UIADD3 UR20, UPT, UPT, UR6, 0x2, URZ ;  /* 0x0000000206147890 */ /* 0x000fe4000fffe0ff */
[----:B------:R-:W-:Y:S01]  /*3f30*/  UIADD3 UR16, UPT, UPT, UR6, 0x4, URZ ;  /* 0x0000000406107890 */ /* 0x000fe2000fffe0ff */
[----:B------:R2:W3:Y:S01]  /*3f40*/  @P0 SYNCS.PHASECHK.TRANS64.TRYWAIT P2, [UR4], R0 ;  /* 0x00000000ff0005a7 */ /* 0x0004e20008041104 */
[----:B------:R-:W-:Y:S02]  /*3f50*/  ULEA UR4, UR10, UR29, 0xa ;  /* 0x0000001d0a047291 */ /* 0x000fe4000f8e50ff */
[----:B------:R-:W-:Y:S02]  /*3f60*/  UIADD3 UR12, UPT, UPT, UR6, 0x6, URZ ;  /* 0x00000006060c7890 */ /* 0x000fe4000fffe0ff */
[----:B------:R-:W-:Y:S02]  /*3f70*/  UIADD3 UR18, UPT, UPT, UR4, 0x2, URZ ;  /* 0x0000000204127890 */ /* 0x000fe4000fffe0ff */
[----:B------:R-:W-:Y:S02]  /*3f80*/  UIADD3 UR14, UPT, UPT, UR4, 0x4, URZ ;  /* 0x00000004040e7890 */ /* 0x000fe4000fffe0ff */
[----:B------:R-:W-:Y:S01]  /*3f90*/  UIADD3 UR8, UPT, UPT, UR4, 0x6, URZ ;  /* 0x0000000604087890 */ /* 0x000fe2000fffe0ff */
[----:B------:R-:W-:Y:S01]  /*3fa0*/  UMOV UR7, 0x40004040 ;  /* 0x4000404000077882 */ /* 0x000fe20000000000 */
[----:B------:R-:W-:Y:S01]  /*3fb0*/  UMOV UR5, 0x40004040 ;  /* 0x4000404000057882 */ /* 0x000fe20000000000 */
[----:B------:R-:W-:Y:S01]  /*3fc0*/  UMOV UR21, 0x40004040 ;  /* 0x4000404000157882 */ /* 0x000fe20000000000 */
[----:B------:R2:W-:Y:S01]  /*3fd0*/  UTCHMMA.2CTA gdesc[UR4], gdesc[UR6], tmem[UR11], tmem[UR40], idesc[UR41], UP2 ;  /* 0x00ff2806040075ea */ /* 0x0005e2000920000b */
[----:B------:R-:W-:Y:S01]  /*3fe0*/  UPLOP3.LUT UP2, UPT, UPT, UPT, UPT, 0x80, 0x8 ;  /* 0x000000000008789c */ /* 0x000fe20003f4f070 */
[----:B------:R-:W-:Y:S01]  /*3ff0*/  UMOV UR19, 0x40004040 ;  /* 0x4000404000137882 */ /* 0x000fe20000000000 */
[----:B------:R-:W-:Y:S01]  /*4000*/  UMOV UR17, 0x40004040 ;  /* 0x4000404000117882 */ /* 0x000fe20000000000 */
[----:B------:R2:W-:Y:S01]  /*4010*/  UTCHMMA.2CTA gdesc[UR18], gdesc[UR20], tmem[UR11], tmem[UR38], idesc[UR39], UPT ;  /* 0x00ff2614120075ea */ /* 0x0005e2000ba0000b */
[----:B------:R-:W-:Y:S01]  /*4020*/  UMOV UR15, 0x40004040 ;  /* 0x40004040000f7882 */ /* 0x000fe20000000000 */
[----:B------:R-:W-:Y:S01]  /*4030*/  UMOV UR13, 0x40004040 ;  /* 0x40004040000d7882 */ /* 0x000fe20000000000 */
[----:B------:R-:W-:Y:S01]  /*4040*/  UMOV UR9, 0x40004040 ;  /* 0x4000404000097882 */ /* 0x000fe20000000000 */
[----:B------:R2:W-:Y:S01]  /*4050*/  UTCHMMA.2CTA gdesc[UR14], gdesc[UR16], tmem[UR11], tmem[UR36], idesc[UR37], UPT ;  /* 0x00ff24100e0075ea */ /* 0x0005e2000ba0000b */
[----:B------:R2:W-:Y:S01]  /*4060*/  UTCHMMA.2CTA gdesc[UR8], gdesc[UR12], tmem[UR11], tmem[UR34], idesc[UR35], UPT ;  /* 0x00ff220c080075ea */ /* 0x0005e2000ba0000b */
[----:B------:R2:W-:Y:S01]  /*4070*/  UTCBAR.2CTA.MULTICAST [UR25], URZ, UR28 ;  /* 0x000000ff190073e9 */ /* 0x0005e2000820081c */
[----:B------:R-:W-:Y:S01]  /*4080*/  UMOV UR10, UR23 ;  /* 0x00000017000a7c82 */ /* 0x000fe20008000000 */
[----:B------:R-:W-:Y:S05]  /*4090*/  BRA.U UP0, `(.L_x_77) ;  /* 0xfffffffd00507547 */ /* 0x000fea000b83ffff */
.L_x_74:
[----:B--2---:R-:W-:Y:S01]  /*40a0*/  UIADD3 UR4, UPT, UPT, UR31, 0xf0, URZ ;  /* 0x000000f01f047890 */ /* 0x004fe2000fffe0ff */
[----:B------:R-:W-:-:S08]  /*40b0*/  UMOV UR22, UR27 ;  /* 0x0000001b00167c82 */ /* 0x000fd00008000000 */
[----:B------:R2:W-:Y:S01]  /*40c0*/  UTCBAR.2CTA.MULTICAST [UR4], URZ, UR42 ;  /* 0x000000ff040073e9 */ /* 0x0005e2000820082a */
[----:B------:R-:W-:Y:S02]  /*40d0*/  NOP ;  /* 0x0000000000007918 */ /* 0x000fe40000000000 */
.L_x_72:
[----:B--2---:R-:W-:Y:S01]  /*40e0*/  UIADD3 UR4, UPT, UPT, UR32, 0x1, URZ ;  /* 0x0000000120047890 */ /* 0x004fe2000fffe0ff */
[----:B------:R-:W-:-:S03]  /*40f0*/  ISETP.NE.AND P0, PT, R8, 0x2, PT ;  /* 0x000000020800780c */ /* 0x000fc60003f05270 */
[----:B------:R-:W-:Y:S01]  /*4100*/  UISETP.NE.AND UP0, UPT, UR4, 0x4, UPT ;  /* 0x000000040400788c */ /* 0x000fe2000bf05270 */
[----:B-1----:R-:W-:Y:S02]  /*4110*/  SEL R0, RZ, 0x1, P0 ;  /* 0x00000001ff007807 */ /* 0x002fe40000000000 */
[----:B------:R-:W-:Y:S01]  /*4120*/  SEL R8, R8, RZ, P0 ;  /* 0x000000ff08087207 */ /* 0x000fe20000000000 */
[----:B------:R-:W-:Y:S01]  /*4130*/  USEL UR5, URZ, 0x1, UP0 ;  /* 0x00000001ff057887 */ /* 0x000fe20008000000 */
[----:B------:R-:W-:Y:S01]  /*4140*/  LOP3.LUT R3, R3, R0, RZ, 0x3c, !PT ;  /* 0x0000000003037212 */ /* 0x000fe200078e3cff */
[----:B------:R-:W-:-:S04]  /*4150*/  USEL UR32, UR4, URZ, UP0 ;  /* 0x000000ff04207287 */ /* 0x000fc80008000000 */
[----:B------:R-:W-:Y:S01]  /*4160*/  LOP3.LUT R9, R9, UR5, RZ, 0x3c, !PT ;  /* 0x0000000509097c12 */ /* 0x000fe2000f8e3cff */
[----:B------:R-:W-:Y:S07]  /*4170*/  @P1 BRA `(.L_x_78) ;  /* 0xfffffff800881947 */ /* 0x000fee000383ffff */
[----:B------:R-:W1:Y:S01]  /*4180*/  S2UR UR8, SR_CgaCtaId ;  /* 0x00000000000879c3 */ /* 0x000e620000008800 */
[----:B------:R-:W-:Y:S01]  /*4190*/  ELECT P0, URZ, PT ;  /* 0x0000000000ff782f */ /* 0x000fe20003800000 */
[----:B------:R-:W-:Y:S01]  /*41a0*/  HFMA2 R0, -RZ, RZ, 0, 5.9604644775390625e-08 ;  /* 0x00000001ff007431 */ /* 0x000fe200000001ff */
[----:B------:R-:W-:-:S05]  /*41b0*/  UMOV UR4, 0x40 ;  /* 0x0000004000047882 */ /* 0x000fca0000000000 */
[----:B------:R-:W-:Y:S01]  /*41c0*/  UVIRTCOUNT.DEALLOC.SMPOOL 0x80 ;  /* 0x000000800000784c */ /* 0x000fe20000000000 */
[----:B------:R-:W-:Y:S02]  /*41d0*/  UISETP.NE.AND UP1, UPT, UR47, URZ, UPT ;  /* 0x000000ff2f00728c */ /* 0x000fe4000bf25270 */
[----:B-1----:R-:W-:-:S09]  /*41e0*/  ULEA UR8, UR8, UR4, 0x18 ;  /* 0x0000000408087291 */ /* 0x002fd2000f8ec0ff */
[----:B------:R1:W-:Y:S01]  /*41f0*/  @P0 STS.U8 [UR8+0x1c], R0 ;  /* 0x00001c00ff000988 */ /* 0x0003e20008000008 */
[----:B------:R-:W-:Y:S05]  /*4200*/  BRA.U UP1, `(.L_x_79) ;  /* 0x0000000101a07547 */ /* 0x000fea000b800000 */
[----:B------:R-:W-:Y:S01]  /*4210*/  UIADD3 UR7, UPT, UPT, UR26, 0x110, URZ ;  /* 0x000001101a077890 */ /* 0x000fe2000fffe0ff */
[----:B------:R-:W-:-:S03]  /*4220*/  SHF.L.U32 R2, R9, 0x1f, RZ ;  /* 0x0000001f09027819 */ /* 0x000fc600000006ff */
[----:B------:R-:W-:-:S09]  /*4230*/  ULEA UR4, UR32, UR7, 0x3 ;  /* 0x0000000720047291 */ /* 0x000fd2000f8e18ff */
[----:B------:R-:W2:Y:S02]  /*4240*/  SYNCS.PHASECHK.TRANS64.TRYWAIT P0, [UR4], R2 ;  /* 0x00000002ff0075a7 */ /* 0x000ea40008001104 */
[----:B--2---:R-:W-:Y:S05]  /*4250*/  @!P0 BRA `(.L_x_80) ;  /* 0x0000007400048947 */ /* 0x004fea0003800000 */
.L_x_220:
        /* <DEDUP_REMOVED lines=9> */
.L_x_222:
        /* <DEDUP_REMOVED lines=9> */
.L_x_224:
[----:B------:R-:W-:-:S04]  /*4380*/  UIADD3 UR4, UPT, UPT, UR4, 0x1, URZ ;  /* 0x0000000104047890 */ /* 0x000fc8000fffe0ff */
[----:B------:R-:W-:-:S04]  /*4390*/  UISETP.NE.AND UP0, UPT, UR4, 0x4, UPT ;  /* 0x000000040400788c */ /* 0x000fc8000bf05270 */
[----:B------:R-:W-:Y:S02]  /*43a0*/  USEL UR5, URZ, 0x1, UP0 ;  /* 0x00000001ff057887 */ /* 0x000fe40008000000 */
[----:B------:R-:W-:-:S04]  /*43b0*/  USEL UR4, UR4, URZ, UP0 ;  /* 0x000000ff04047287 */ /* 0x000fc80008000000 */
[----:B------:R-:W-:Y:S01]  /*43c0*/  ULEA UR4, UR4, UR7, 0x3 ;  /* 0x0000000704047291 */ /* 0x000fe2000f8e18ff */
[----:B------:R-:W-:-:S04]  /*43d0*/  LOP3.LUT R2, R2, UR5, RZ, 0x3c, !PT ;  /* 0x0000000502027c12 */ /* 0x000fc8000f8e3cff */
[----:B------:R-:W-:Y:S01]  /*43e0*/  SHF.L.U32 R2, R2, 0x1f, RZ ;  /* 0x0000001f02027819 */ /* 0x000fe200000006ff */
[----:B-1----:R-:W-:-:S04]  /*43f0*/  IMAD.U32 R0, RZ, RZ, UR4 ;  /* 0x00000004ff007e24 */ /* 0x002fc8000f8e00ff */
[----:B------:R1:W2:Y:S03]  /*4400*/  SYNCS.PHASECHK.TRANS64.TRYWAIT P0, [R0+URZ], R2 ;  /* 0x00000002000075a7 */ /* 0x0002a600080011ff */
[----:B--2---:R-:W-:Y:S05]  /*4410*/  @!P0 NANOSLEEP.SYNCS 0x989680 ;  /* 0x009896800000895d */ /* 0x004fea0003900000 */
[----:B------:R-:W2:Y:S02]  /*4420*/  @!P0 SYNCS.PHASECHK.TRANS64 P0, [R0+URZ], R2 ;  /* 0x00000002000085a7 */ /* 0x000ea400080010ff */
[----:B--2---:R-:W-:Y:S05]  /*4430*/  @P0 BRA `(.L_x_83) ;  /* 0x0000000000200947 */ /* 0x004fea0003800000 */
.L_x_84:
[----:B--2---:R2:W4:Y:S02]  /*4440*/  SYNCS.PHASECHK.TRANS64.TRYWAIT P0, [R0+URZ], R2 ;  /* 0x00000002000075a7 */ /* 0x00452400080011ff */
[----:B----4-:R-:W-:Y:S05]  /*4450*/  @!P0 NANOSLEEP.SYNCS 0x989680 ;  /* 0x009896800000895d */ /* 0x010fea0003900000 */
[----:B------:R-:W4:Y:S02]  /*4460*/  @!P0 SYNCS.PHASECHK.TRANS64 P0, [R0+URZ], R2 ;  /* 0x00000002000085a7 */ /* 0x000f2400080010ff */
[----:B----4-:R-:W-:Y:S05]  /*4470*/  @!P0 BRA `(.L_x_84) ;  /* 0xfffffffc00f08947 */ /* 0x010fea000383ffff */
[----:B------:R-:W-:Y:S05]  /*4480*/  BRA `(.L_x_83) ;  /* 0x00000000000c7947 */ /* 0x000fea0003800000 */
.L_x_79:
[----:B------:R-:W-:-:S04]  /*4490*/  UIADD3 UR4, UPT, UPT, UR26, 0x150, URZ ;  /* 0x000001501a047890 */ /* 0x000fc8000fffe0ff */
[----:B------:R-:W-:-:S09]  /*44a0*/  UPRMT UR4, UR46, 0x654, UR4 ;  /* 0x000006542e047896 */ /* 0x000fd20008000004 */
[----:B------:R-:W-:Y:S03]  /*44b0*/  SYNCS.ARRIVE.TRANS64.RED.A1T0 RZ, [UR4], RZ ;  /* 0x000000ffffff79a7 */ /* 0x000fe60008100404 */
.L_x_83:
[----:B-12---:R-:W-:Y:S01]  /*44c0*/  SHF.L.U32 R2, RZ, 0x1f, RZ ;  /* 0x0000001fff027819 */ /* 0x006fe200000006ff */
[----:B------:R-:W-:Y:S01]  /*44d0*/  UIADD3 UR4, UPT, UPT, UR26, 0x150, URZ ;  /* 0x000001501a047890 */ /* 0x000fe2000fffe0ff */
[----:B------:R-:W-:Y:S02]  /*44e0*/  PLOP3.LUT P0, PT, PT, PT, UP1, 0x80, 0x8 ;  /* 0x000000000008781c */ /* 0x000fe40003f0f018 */
[----:B------:R-:W1:Y:S02]  /*44f0*/  SYNCS.PHASECHK.TRANS64.TRYWAIT P1, [UR26+0x150], R2 ;  /* 0x00015002ff0075a7 */ /* 0x000e64000802111a */
[----:B-1----:R-:W-:Y:S09]  /*4500*/  @!P1 BRA `(.L_x_85) ;  /* 0x0000007000a09947 */ /* 0x002ff20003800000 */
.L_x_226:
[----:B------:R-:W-:Y:S01]  /*4510*/  @!UP1 UPRMT UR4, UR46, 0x654, UR4 ;  /* 0x000006542e049896 */ /* 0x000fe20008000004 */
[----:B------:R-:W-:Y:S01]  /*4520*/  UMOV UR5, 0xffff ;  /* 0x0000ffff00057882 */ /* 0x000fe20000000000 */
[----:B------:R-:W-:-:S07]  /*4530*/  UMOV UR6, 0x1 ;  /* 0x0000000100067882 */ /* 0x000fce0000000000 */
[----:B------:R-:W-:Y:S01]  /*4540*/  @!P0 SYNCS.ARRIVE.TRANS64.RED.A1T0 RZ, [UR4], RZ ;  /* 0x000000ffffff89a7 */ /* 0x000fe20008100404 */
[----:B------:R-:W-:Y:S01]  /*4550*/  NOP ;  /* 0x0000000000007918 */ /* 0x000fe20000000000 */
[----:B-1----:R-:W1:Y:S01]  /*4560*/  LDS R0, [UR8+0x14] ;  /* 0x00001408ff007984 */ /* 0x002e620008000800 */
[----:B------:R-:W-:-:S04]  /*4570*/  ULOP3.LUT UR4, UR44, 0xffff, URZ, 0xc0, !UPT ;  /* 0x0000ffff2c047892 */ /* 0x000fc8000f8ec0ff */
[----:B------:R-:W-:-:S04]  /*4580*/  USHF.R.U32.HI UR4, URZ, 0x5, UR4 ;  /* 0x00000005ff047899 */ /* 0x000fc80008011604 */
[----:B------:R-:W-:Y:S02]  /*4590*/  USHF.L.U32 UR5, UR5, UR4, URZ ;  /* 0x0000000405057299 */ /* 0x000fe400080006ff */
[----:B------:R-:W-:-:S04]  /*45a0*/  USHF.L.U32 UR4, UR6, UR4, URZ ;  /* 0x0000000406047299 */ /* 0x000fc800080006ff */
[----:B-1----:R-:W-:-:S04]  /*45b0*/  LOP3.LUT R0, R0, UR5, RZ, 0xc0, !PT ;  /* 0x0000000500007c12 */ /* 0x002fc8000f8ec0ff */
[----:B------:R-:W-:-:S13]  /*45c0*/  ISETP.NE.AND P0, PT, R0, UR5, PT ;  /* 0x0000000500007c0c */ /* 0x000fda000bf05270 */
[----:B------:R-:W-:Y:S05]  /*45d0*/  @P0 BRA `(.L_x_86) ;  /* 0x0000000000580947 */ /* 0x000fea0003800000 */
[----:B------:R-:W1:Y:S02]  /*45e0*/  LDS R0, [UR8+0x18] ;  /* 0x00001808ff007984 */ /* 0x000e640008000800 */
[----:B-1----:R-:W-:-:S04]  /*45f0*/  LOP3.LUT R0, R0, UR4, RZ, 0xc0, !PT ;  /* 0x0000000400007c12 */ /* 0x002fc8000f8ec0ff */
[----:B------:R-:W-:-:S13]  /*4600*/  ISETP.NE.AND P0, PT, R0, UR4, PT ;  /* 0x0000000400007c0c */ /* 0x000fda000bf05270 */
[----:B------:R-:W-:Y:S05]  /*4610*/  @P0 BRA `(.L_x_87) ;  /* 0x00000000003c0947 */ /* 0x000fea0003800000 */
[----:B------:R-:W1:Y:S01]  /*4620*/  S2R R2, SR_LANEID ;  /* 0x0000000000027919 */ /* 0x000e620000000000 */
[----:B------:R-:W-:-:S06]  /*4630*/  ULOP3.LUT UR5, URZ, UR5, URZ, 0x33, !UPT ;  /* 0x00000005ff057292 */ /* 0x000fcc000f8e33ff */
[----:B------:R-:W-:-:S04]  /*4640*/  IMAD.U32 R0, RZ, RZ, UR5 ;  /* 0x00000005ff007e24 */ /* 0x000fc8000f8e00ff */
[----:B------:R2:W4:Y:S02]  /*4650*/  REDUX UR7, R0 ;  /* 0x00000000000773c4 */ /* 0x0005240000000000 */
[----:B------:R1:W-:Y:S01]  /*4660*/  UTCATOMSWS.AND URZ, UR5 ;  /* 0x0000000500ff79e3 */ /* 0x0003e20008000000 */
[----:B--2---:R-:W-:Y:S01]  /*4670*/  LOP3.LUT R0, RZ, UR4, RZ, 0x33, !PT ;  /* 0x00000004ff007c12 */ /* 0x004fe2000f8e33ff */
[----:B------:R-:W-:Y:S02]  /*4680*/  VOTEU.ANY UR4, UPT, PT ;  /* 0x0000000000047886 */ /* 0x000fe400038e0100 */
[----:B------:R-:W-:Y:S02]  /*4690*/  UFLO.U32 UR4, UR4 ;  /* 0x00000004000472bd */ /* 0x000fe400080e0000 */
[----:B------:R-:W2:Y:S04]  /*46a0*/  REDUX UR6, R0 ;  /* 0x00000000000673c4 */ /* 0x000ea80000000000 */
[----:B-1----:R-:W-:-:S02]  /*46b0*/  ISETP.EQ.U32.AND P0, PT, R2, UR4, PT ;  /* 0x0000000402007c0c */ /* 0x002fc4000bf02070 */
[----:B----4-:R-:W-:-:S11]  /*46c0*/  MOV R2, UR7 ;  /* 0x0000000700027c02 */ /* 0x010fd60008000f00 */
[----:B------:R1:W-:Y:S01]  /*46d0*/  @P0 ATOMS.AND RZ, [UR8+0x14], R2 ;  /* 0x00001402ffff098c */ /* 0x0003e2000a800008 */
[----:B--2---:R-:W-:-:S05]  /*46e0*/  IMAD.U32 R0, RZ, RZ, UR6 ;  /* 0x00000006ff007e24 */ /* 0x004fca000f8e00ff */
[----:B------:R1:W-:Y:S01]  /*46f0*/  @P0 ATOMS.AND RZ, [UR8+0x18], R0 ;  /* 0x00001800ffff098c */ /* 0x0003e2000a800008 */
[----:B------:R-:W-:Y:S05]  /*4700*/  BRA `(.L_x_88) ;  /* 0x0000000000147947 */ /* 0x000fea0003800000 */
.L_x_87:
[----:B------:R-:W-:Y:S02]  /*4710*/  MOV R2, 0x4730 ;  /* 0x0000473000027802 */ /* 0x000fe40000000f00 */
[----:B---3-5:R-:W-:Y:S05]  /*4720*/  CALL.REL.NOINC `($__internal_0_$__cuda_sm10x_tcgen05_guardrail_trap_col_being_dealloced_not_returned_by_alloc) ;  /* 0x0000007800307944 */ /* 0x028fea0003c00000 */
[----:B------:R-:W-:Y:S05]  /*4730*/  BRA `(.L_x_88) ;  /* 0x0000000000087947 */ /* 0x000fea0003800000 */
.L_x_86:
[----:B------:R-:W-:Y:S02]  /*4740*/  MOV R2, 0x4760 ;  /* 0x0000476000027802 */ /* 0x000fe40000000f00 */
[----:B---3-5:R-:W-:Y:S05]  /*4750*/  CALL.REL.NOINC `($__internal_2_$__cuda_sm10x_tcgen05_guardrail_trap_unallocated_columns_being_dealloced) ;  /* 0x00000078003c7944 */ /* 0x028fea0003c00000 */
.L_x_88:
[----:B------:R-:W-:Y:S01]  /*4760*/  NOP ;  /* 0x0000000000007918 */ /* 0x000fe20000000000 */
[----:B------:R-:W-:Y:S05]  /*4770*/  EXIT ;  /* 0x000000000000794d */ /* 0x000fea0003800000 */
.L_x_59:
[----:B------:R-:W-:-:S09]  /*4780*/  UISETP.NE.OR UP0, UPT, UR20, 0x3, !UP4 ;  /* 0x000000031400788c */ /* 0x000fd2000e705670 */
[----:B------:R-:W-:Y:S05]  /*4790*/  BRA.U UP0, `(.L_x_89) ;  /* 0x0000001900007547 */ /* 0x000fea000b800000 */
[----:B------:R-:W2:Y:S01]  /*47a0*/  LDCU.64 UR4, c[0x0][0x888] ;  /* 0x00011100ff0477ac */ /* 0x000ea20008000a00 */
[----:B------:R-:W3:Y:S01]  /*47b0*/  S2UR UR10, SR_CgaCtaId ;  /* 0x00000000000a79c3 */ /* 0x000ee20000008800 */
[----:B------:R-:W-:Y:S01]  /*47c0*/  HFMA2 R10, -RZ, RZ, 0, 0 ;  /* 0x00000000ff0a7431 */ /* 0x000fe200000001ff */
[----:B------:R-:W-:Y:S01]  /*47d0*/  MOV R9, RZ ;  /* 0x000000ff00097202 */ /* 0x000fe20000000f00 */
[----:B------:R-:W4:Y:S01]  /*47e0*/  LDCU UR52, c[0x0][0x370] ;  /* 0x00006e00ff3477ac */ /* 0x000f220008000800 */
[----:B------:R-:W-:Y:S01]  /*47f0*/  HFMA2 R3, -RZ, RZ, 0, 0.0078125 ;  /* 0x00002000ff037431 */ /* 0x000fe200000001ff */
[----:B------:R-:W4:Y:S03]  /*4800*/  LDCU.128 UR48, c[0x0][0xb10] ;  /* 0x00016200ff3077ac */ /* 0x000f260008000c00 */
[----:B------:R-:W1:Y:S01]  /*4810*/  LDC.64 R12, c[0x0][0x348] ;  /* 0x0000d200ff0c7b82 */ /* 0x000e620000000a00 */
[----:B------:R-:W3:Y:S01]  /*4820*/  LDCU UR39, c[0x0][0x374] ;  /* 0x00006e80ff2777ac */ /* 0x000ee20008000800 */
[----:B------:R-:W3:Y:S01]  /*4830*/  LDCU.64 UR46, c[0x0][0x890] ;  /* 0x00011200ff2e77ac */ /* 0x000ee20008000a00 */
[----:B--2---:R-:W-:Y:S01]  /*4840*/  UISETP.NE.U32.AND UP0, UPT, UR4, URZ, UPT ;  /* 0x000000ff0400728c */ /* 0x004fe2000bf05070 */
[----:B------:R-:W2:Y:S01]  /*4850*/  LDCU UR15, c[0x0][0xb0c] ;  /* 0x00016180ff0f77ac */ /* 0x000ea20008000800 */
[----:B------:R-:W2:Y:S01]  /*4860*/  LDCU UR56, c[0x0][0xb20] ;  /* 0x00016400ff3877ac */ /* 0x000ea20008000800 */
[----:B------:R-:W2:Y:S01]  /*4870*/  LDCU UR4, c[0x0][0xb30] ;  /* 0x00016600ff0477ac */ /* 0x000ea20008000800 */
[----:B------:R-:W-:Y:S01]  /*4880*/  UMOV UR21, 0x400 ;  /* 0x0000040000157882 */ /* 0x000fe20000000000 */
[----:B----4-:R-:W-:-:S02]  /*4890*/  UIMAD.WIDE.U32 UR6, UR52, UR48, URZ ;  /* 0x00000030340672a5 */ /* 0x010fc4000f8e00ff */
[----:B---3--:R-:W-:Y:S02]  /*48a0*/  UIMAD.WIDE.U32 UR8, UR39, UR51, URZ ;  /* 0x00000033270872a5 */ /* 0x008fe4000f8e00ff */
[----:B------:R-:W-:Y:S02]  /*48b0*/  ULEA UR21, UR10, UR21, 0x18 ;  /* 0x000000150a157291 */ /* 0x000fe4000f8ec0ff */
[----:B------:R-:W-:Y:S02]  /*48c0*/  UISETP.NE.AND.EX UP6, UPT, UR5, URZ, UPT, UP0 ;  /* 0x000000ff0500728c */ /* 0x000fe4000bfc5300 */
[----:B------:R-:W-:Y:S02]  /*48d0*/  UISETP.NE.AND UP0, UPT, UR45, 0x1, UPT ;  /* 0x000000012d00788c */ /* 0x000fe4000bf05270 */
[----:B------:R-:W-:Y:S02]  /*48e0*/  UISETP.NE.U32.AND UP0, UPT, UR46, URZ, UPT ;  /* 0x000000ff2e00728c */ /* 0x000fe4000bf05070 */
[----:B------:R-:W-:-:S02]  /*48f0*/  UIADD3 UR41, UPT, UPT, UR21, 0x80, URZ ;  /* 0x0000008015297890 */ /* 0x000fc4000fffe0ff */
[----:B------:R-:W-:Y:S02]  /*4900*/  UIADD3 UR33, UPT, UPT, UR21, 0x88, URZ ;  /* 0x0000008815217890 */ /* 0x000fe4000fffe0ff */
[----:B------:R-:W-:Y:S02]  /*4910*/  UIADD3 UR25, UPT, UPT, UR21, 0x90, URZ ;  /* 0x0000009015197890 */ /* 0x000fe4000fffe0ff */
[----:B------:R-:W-:Y:S01]  /*4920*/  UIADD3 UR17, UPT, UPT, UR21, 0x98, URZ ;  /* 0x0000009815117890 */ /* 0x000fe2000fffe0ff */
[----:B------:R-:W-:Y:S01]  /*4930*/  UMOV UR6, UR7 ;  /* 0x0000000700067c82 */ /* 0x000fe20008000000 */
[----:B------:R-:W-:Y:S01]  /*4940*/  UMOV UR53, UR9 ;  /* 0x0000000900357c82 */ /* 0x000fe20008000000 */
[----:B------:R-:W-:Y:S02]  /*4950*/  UISETP.GE.AND UP2, UPT, UR45, 0x1, UPT ;  /* 0x000000012d00788c */ /* 0x000fe4000bf46270 */
[----:B------:R-:W-:Y:S02]  /*4960*/  UISETP.NE.AND.EX UP5, UPT, UR47, URZ, UPT, UP0 ;  /* 0x000000ff2f00728c */ /* 0x000fe4000bfa5300 */
[----:B------:R-:W-:Y:S01]  /*4970*/  UPLOP3.LUT UP3, UPT, UPT, UPT, UPT, 0x40, 0x4 ;  /* 0x000000000004789c */ /* 0x000fe20003f6e870 */
[----:B------:R-:W3:Y:S01]  /*4980*/  LDCU.64 UR22, c[0x0][0xb28] ;  /* 0x00016500ff1677ac */ /* 0x000ee20008000a00 */
[----:B--2---:R-:W-:-:S02]  /*4990*/  UISETP.NE.AND UP2, UPT, UR15, 0x1, UPT ;  /* 0x000000010f00788c */ /* 0x004fc4000bf45270 */
[----:B------:R-:W-:Y:S02]  /*49a0*/  UPRMT UR37, UR10, 0x654, UR41 ;  /* 0x000006540a257896 */ /* 0x000fe40008000029 */
[----:B------:R-:W-:Y:S02]  /*49b0*/  UPRMT UR31, UR10, 0x654, UR33 ;  /* 0x000006540a1f7896 */ /* 0x000fe40008000021 */
[----:B------:R-:W-:Y:S02]  /*49c0*/  UPRMT UR30, UR10, 0x654, UR25 ;  /* 0x000006540a1e7896 */ /* 0x000fe40008000019 */
[----:B------:R-:W-:Y:S02]  /*49d0*/  UPRMT UR29, UR10, 0x654, UR17 ;  /* 0x000006540a1d7896 */ /* 0x000fe40008000011 */
[----:B------:R-:W-:Y:S02]  /*49e0*/  USHF.R.U32.HI UR54, URZ, UR49, UR6 ;  /* 0x00000031ff367299 */ /* 0x000fe40008011606 */
[----:B------:R-:W-:-:S02]  /*49f0*/  USHF.R.U32.HI UR53, URZ, UR56, UR53 ;  /* 0x00000038ff357299 */ /* 0x000fc40008011635 */
[----:B------:R-:W-:Y:S02]  /*4a00*/  UISETP.NE.AND UP0, UPT, UR50, 0x1, UPT ;  /* 0x000000013200788c */ /* 0x000fe4000bf05270 */
[----:B-1----:R-:W-:-:S11]  /*4a10*/  UISETP.NE.AND UP4, UPT, UR4, 0x1, UPT ;  /* 0x000000010400788c */ /* 0x002fd6000bf85270 */
.L_x_104:
[C---:B------:R-:W-:Y:S02]  /*4a20*/  LEA R8, R10.reuse, UR21, 0x3 ;  /* 0x000000150a087c11 */ /* 0x040fe4000f8e18ff */
[----:B------:R-:W-:Y:S02]  /*4a30*/  SHF.L.U32 R0, R9, 0x1f, RZ ;  /* 0x0000001f09007819 */ /* 0x000fe400000006ff */
[----:B------:R-:W-:Y:S02]  /*4a40*/  LEA R4, R10, UR21, 0x4 ;  /* 0x000000150a047c11 */ /* 0x000fe4000f8e20ff */
[----:B-1----:R-:W1:Y:S02]  /*4a50*/  SYNCS.PHASECHK.TRANS64.TRYWAIT P0, [R8+URZ+0xd0], R0 ;  /* 0x0000d000080075a7 */ /* 0x002e6400080011ff */
[----:B-1----:R-:W-:Y:S05]  /*4a60*/  @!P0 BRA `(.L_x_90) ;  /* 0x0000006c00608947 */ /* 0x002fea0003800000 */
.L_x_227:
[----:B------:R-:W2:Y:S01]  /*4a70*/  LDS.128 R4, [R4+0x160] ;  /* 0x0001600004047984 */ /* 0x000ea20000000c00 */
[----:B------:R-:W-:Y:S01]  /*4a80*/  UISETP.GE.AND UP0, UPT, UR45, 0x1, UPT ;  /* 0x000000012d00788c */ /* 0x000fe2000bf06270 */
[----:B------:R-:W-:Y:S01]  /*4a90*/  @!PT LDS RZ, [RZ] ;  /* 0x00000000fffff984 */ /* 0x000fe20000000800 */
[----:B------:R-:W-:Y:S01]  /*4aa0*/  @!PT LDS RZ, [RZ] ;  /* 0x00000000fffff984 */ /* 0x000fe20000000800 */
[----:B------:R-:W-:Y:S01]  /*4ab0*/  @!PT LDS RZ, [RZ] ;  /* 0x00000000fffff984 */ /* 0x000fe20000000800 */
[----:B------:R-:W-:Y:S01]  /*4ac0*/  @!PT LDS RZ, [RZ] ;  /* 0x00000000fffff984 */ /* 0x000fe20000000800 */
[----:B------:R4:W-:Y:S06]  /*4ad0*/  MEMBAR.ALL.CTA ;  /* 0x0000000000007992 */ /* 0x0009ec0000008000 */
[----:B----4-:R-:W4:Y:S01]  /*4ae0*/  FENCE.VIEW.ASYNC.S ;  /* 0x00000000000073c6 */ /* 0x010f220000000000 */
[----:B--2---:R-:W-:Y:S11]  /*4af0*/  LOP3.LUT P0, RZ, R6, 0x1, RZ, 0xc0, !PT ;  /* 0x0000000106ff7812 */ /* 0x004ff6000780c0ff */
[----:B------:R-:W-:Y:S02]  /*4b00*/  @!UPT UIADD3 URZ, UPT, UPT, URZ, URZ, URZ ;  /* 0x000000fffffff290 */ /* 0x000fe4000fffe0ff */
[----:B----4-:R-:W-:Y:S01]  /*4b10*/  VOTEU.ANY UP2, P0 ;  /* 0x0000000000ff7886 */ /* 0x010fe20000040100 */
[----:B------:R-:W-:Y:S11]  /*4b20*/  PLOP3.LUT P0, PT, PT, PT, UP2, 0x80, 0x8 ;  /* 0x000000000008781c */ /* 0x000ff60003f0f028 */
[----:B------:R-:W-:Y:S02]  /*4b30*/  @!UPT UIADD3 URZ, UPT, UPT, URZ, URZ, URZ ;  /* 0x000000fffffff290 */ /* 0x000fe4000fffe0ff */
[----:B-1----:R-:W-:Y:S02]  /*4b40*/  @P0 SHF.R.U32.HI R0, RZ, 0x10, R5 ;  /* 0x00000010ff000819 */ /* 0x002fe40000011605 */
[----:B------:R-:W-:Y:S02]  /*4b50*/  @P0 MOV R2, R4 ;  /* 0x0000000400020202 */ /* 0x000fe40000000f00 */
[----:B------:R-:W-:Y:S01]  /*4b60*/  @P0 R2UR UR4, R0 ;  /* 0x00000000000402ca */ /* 0x000fe200000e0000 */
[----:B------:R-:W-:Y:S01]  /*4b70*/  VIADD R0, R8, 0xe0 ;  /* 0x000000e008007836 */ /* 0x000fe20000000000 */
[----:B------:R-:W-:Y:S02]  /*4b80*/  @P0 LOP3.LUT R4, R5, 0xffff, RZ, 0xc0, !PT ;  /* 0x0000ffff05040812 */ /* 0x000fe400078ec0ff */
[----:B------:R-:W-:Y:S02]  /*4b90*/  @P0 R2UR UR6, R2 ;  /* 0x00000000020602ca */ /* 0x000fe400000e0000 */
[----:B------:R-:W-:Y:S02]  /*4ba0*/  PRMT R0, RZ, 0x654, R0 ;  /* 0x00000654ff007816 */ /* 0x000fe40000000000 */
[----:B------:R-:W-:Y:S02]  /*4bb0*/  @P0 R2UR UR5, R4 ;  /* 0x00000000040502ca */ /* 0x000fe400000e0000 */
[----:B------:R1:W-:Y:S03]  /*4bc0*/  SYNCS.ARRIVE.TRANS64.RED.A1T0 RZ, [R0+URZ], RZ ;  /* 0x000000ff00ff79a7 */ /* 0x0003e600081004ff */
[----:B------:R-:W-:Y:S04]  /*4bd0*/  @UP2 UMOV UR38, UR4 ;  /* 0x0000000400262c82 */ /* 0x000fe80008000000 */
[----:B------:R-:W-:Y:S04]  /*4be0*/  @UP2 UMOV UR14, UR6 ;  /* 0x00000006000e2c82 */ /* 0x000fe80008000000 */
[----:B------:R-:W-:Y:S01]  /*4bf0*/  @UP2 UMOV UR13, UR5 ;  /* 0x00000005000d2c82 */ /* 0x000fe20008000000 */
[----:B------:R-:W-:Y:S05]  /*4c00*/  BRA.U !UP0, `(.L_x_91) ;  /* 0x0000000108c07547 */ /* 0x000fea000b800000 */
[----:B------:R-:W-:Y:S02]  /*4c10*/  UIMAD.WIDE.U32 UR18, UR13, UR51, URZ ;  /* 0x000000330d1272a5 */ /* 0x000fe4000f8e00ff */
[----:B------:R-:W-:Y:S02]  /*4c20*/  UP2UR UR16, UPR, URZ, 0x4 ;  /* 0x00000004ff107883 */ /* 0x000fe40008000000 */
[----:B------:R-:W-:Y:S02]  /*4c30*/  UISETP.NE.AND UP2, UPT, UR50, 0x1, UPT ;  /* 0x000000013200788c */ /* 0x000fe4000bf45270 */
[----:B------:R-:W-:Y:S02]  /*4c40*/  UIMAD.WIDE.U32 UR26, UR14, UR48, URZ ;  /* 0x000000300e1a72a5 */ /* 0x000fe4000f8e00ff */
[----:B------:R-:W-:Y:S02]  /*4c50*/  USEL UR4, UR39, UR53, !UP2 ;  /* 0x0000003527047287 */ /* 0x000fe4000d000000 */
[----:B------:R-:W-:Y:S02]  /*4c60*/  UISETP.NE.AND UP0, UPT, UR15, 0x1, UPT ;  /* 0x000000010f00788c */ /* 0x000fe4000bf05270 */
[----:B------:R-:W-:Y:S02]  /*4c70*/  UP2UR UR20, UPR, URZ, 0x2 ;  /* 0x00000002ff147883 */ /* 0x000fe40008000000 */
[----:B------:R-:W-:Y:S02]  /*4c80*/  UISETP.NE.AND UP1, UPT, UR45, 0x1, UPT ;  /* 0x000000012d00788c */ /* 0x000fe4000bf25270 */
[----:B---3--:R-:W-:Y:S02]  /*4c90*/  UIMAD.WIDE.U32 UR8, UR4, UR22, URZ ;  /* 0x00000016040872a5 */ /* 0x008fe4000f8e00ff */
[----:B------:R-:W-:Y:S01]  /*4ca0*/  USEL UR7, UR52, UR54, !UP0 ;  /* 0x0000003634077287 */ /* 0x000fe2000c000000 */
[----:B------:R-:W-:Y:S02]  /*4cb0*/  UMOV UR5, UR19 ;  /* 0x0000001300057c82 */ /* 0x000fe40008000000 */
[----:B------:R-:W-:Y:S02]  /*4cc0*/  USHF.R.U32.HI UR6, URZ, UR56, UR5 ;  /* 0x00000038ff067299 */ /* 0x000fe40008011605 */
[----:B------:R-:W-:Y:S02]  /*4cd0*/  UIMAD.WIDE.U32 UR10, UR7, UR22, URZ ;  /* 0x00000016070a72a5 */ /* 0x000fe4000f8e00ff */
[----:B------:R-:W-:Y:S02]  /*4ce0*/  USEL UR6, UR13, UR6, !UP2 ;  /* 0x000000060d067287 */ /* 0x000fe4000d000000 */
[----:B------:R-:W-:Y:S01]  /*4cf0*/  UISETP.NE.AND UP2, UPT, UR16, URZ, UPT ;  /* 0x000000ff1000728c */ /* 0x000fe2000bf45270 */
[----:B------:R-:W-:Y:S02]  /*4d00*/  UMOV UR5, UR27 ;  /* 0x0000001b00057c82 */ /* 0x000fe40008000000 */
[----:B------:R-:W-:Y:S03]  /*4d10*/  USHF.R.U32.HI UR12, URZ, UR49, UR5 ;  /* 0x00000031ff0c7299 */ /* 0x000fe60008011605 */
[----:B------:R-:W-:Y:S02]  /*4d20*/  UMOV UR5, UR9 ;  /* 0x0000000900057c82 */ /* 0x000fe40008000000 */
[----:B------:R-:W-:Y:S03]  /*4d30*/  @UP1 USHF.R.U32.HI UR4, URZ, UR23, UR5 ;  /* 0x00000017ff041299 */ /* 0x000fe60008011605 */
[----:B------:R-:W-:Y:S01]  /*4d40*/  UMOV UR5, UR11 ;  /* 0x0000000b00057c82 */ /* 0x000fe20008000000 */
[----:B------:R-:W-:Y:S02]  /*4d50*/  UIMAD UR4, UR45, UR4, URZ ;  /* 0x000000042d0472a4 */ /* 0x000fe4000f8e02ff */
[----:B------:R-:W-:Y:S02]  /*4d60*/  @UP1 USHF.R.U32.HI UR7, URZ, UR23, UR5 ;  /* 0x00000017ff071299 */ /* 0x000fe40008011605 */
[----:B------:R-:W-:Y:S02]  /*4d70*/  USEL UR5, UR14, UR12, !UP0 ;  /* 0x0000000c0e057287 */ /* 0x000fe4000c000000 */
[----:B------:R-:W-:Y:S02]  /*4d80*/  UIMAD.WIDE.U32 UR10, UR6, UR22, URZ ;  /* 0x00000016060a72a5 */ /* 0x000fe4000f8e00ff */
[----:B------:R-:W-:Y:S02]  /*4d90*/  UIMAD UR8, UR45, UR7, URZ ;  /* 0x000000072d0872a4 */ /* 0x000fe4000f8e02ff */
[----:B------:R-:W-:Y:S03]  /*4da0*/  UISETP.GE.AND UP0, UPT, UR6, UR4, UPT ;  /* 0x000000040600728c */ /* 0x000fe6000bf06270 */
[----:B------:R-:W-:Y:S01]  /*4db0*/  UMOV UR4, UR11 ;  /* 0x0000000b00047c82 */ /* 0x000fe20008000000 */
[----:B------:R-:W-:Y:S02]  /*4dc0*/  UISETP.GE.OR UP0, UPT, UR5, UR8, UP0 ;  /* 0x000000080500728c */ /* 0x000fe40008706670 */
[----:B------:R-:W-:Y:S02]  /*4dd0*/  USHF.R.U32.HI UR4, URZ, UR23, UR4 ;  /* 0x00000017ff047299 */ /* 0x000fe40008011604 */
[----:B------:R-:W-:Y:S02]  /*4de0*/  UIMAD.WIDE.U32 UR8, UR5, UR22, URZ ;  /* 0x00000016050872a5 */ /* 0x000fe4000f8e00ff */
[----:B------:R-:W-:Y:S04]  /*4df0*/  USEL UR10, UR6, UR4, !UP1 ;  /* 0x00000004060a7287 */ /* 0x000fe8000c800000 */
[----:B------:R-:W-:Y:S01]  /*4e00*/  UIADD3 UR11, UPT, UPT, -UR10, URZ, URZ ;  /* 0x000000ff0a0b7290 */ /* 0x000fe2000fffe1ff */
[----:B------:R-:W-:Y:S02]  /*4e10*/  @!UP0 UMOV UR4, UR9 ;  /* 0x0000000900048c82 */ /* 0x000fe40008000000 */
[----:B------:R-:W-:Y:S02]  /*4e20*/  @!UP0 USHF.R.U32.HI UR4, URZ, UR23, UR4 ;  /* 0x00000017ff048299 */ /* 0x000fe40008011604 */
[----:B------:R-:W-:Y:S02]  /*4e30*/  UIMAD UR8, UR45, UR11, UR6 ;  /* 0x0000000b2d0872a4 */ /* 0x000fe4000f8e0206 */
[----:B------:R-:W-:Y:S02]  /*4e40*/  @!UP0 USEL UR4, UR5, UR4, !UP1 ;  /* 0x0000000405048287 */ /* 0x000fe4000c800000 */
[----:B------:R-:W-:Y:S02]  /*4e50*/  UISETP.NE.AND UP1, UPT, UR20, URZ, UPT ;  /* 0x000000ff1400728c */ /* 0x000fe4000bf25270 */
[----:B------:R-:W-:Y:S02]  /*4e60*/  @!UP0 UIMAD UR7, UR7, UR8, UR4 ;  /* 0x00000008070782a4 */ /* 0x000fe4000f8e0204 */
[----:B------:R-:W-:Y:S02]  /*4e70*/  @!UP0 UIADD3 UR9, UPT, UPT, UR10, -UR4, URZ ;  /* 0x800000040a098290 */ /* 0x000fe4000fffe0ff */
[----:B------:R-:W-:Y:S02]  /*4e80*/  UIADD3 UR8, UPT, UPT, -UR6, URZ, URZ ;  /* 0x000000ff06087290 */ /* 0x000fe4000fffe1ff */
[----:B------:R-:W-:Y:S02]  /*4e90*/  UIADD3 UR4, UPT, UPT, -UR5, URZ, URZ ;  /* 0x000000ff05047290 */ /* 0x000fe4000fffe1ff */
[----:B------:R-:W-:Y:S03]  /*4ea0*/  @!UP0 UIMAD UR6, UR9, UR45, UR5 ;  /* 0x0000002d090682a4 */ /* 0x000fe6000f8e0205 */
[----:B------:R-:W-:Y:S01]  /*4eb0*/  @!UP0 UMOV UR5, UR7 ;  /* 0x0000000700058c82 */ /* 0x000fe20008000000 */
[----:B------:R-:W-:Y:S02]  /*4ec0*/  UIMAD UR7, UR15, UR4, UR14 ;  /* 0x000000040f0772a4 */ /* 0x000fe4000f8e020e */
[----:B------:R-:W-:Y:S02]  /*4ed0*/  UIMAD UR4, UR50, UR8, UR13 ;  /* 0x00000008320472a4 */ /* 0x000fe4000f8e020d */
[----:B------:R-:W-:Y:S02]  /*4ee0*/  UIMAD UR14, UR5, UR15, UR7 ;  /* 0x0000000f050e72a4 */ /* 0x000fe4000f8e0207 */
[----:B------:R-:W-:Y:S11]  /*4ef0*/  UIMAD UR13, UR6, UR50, UR4 ;  /* 0x00000032060d72a4 */ /* 0x000ff6000f8e0204 */
[----:B------:R-:W-:Y:S01]  /*4f00*/  @!UPT UIADD3 URZ, UPT, UPT, URZ, URZ, URZ ;  /* 0x000000fffffff290 */ /* 0x000fe2000fffe0ff */
.L_x_91:
[----:B------:R-:W2:Y:S01]  /*4f10*/  @!UP4 LDCU.128 UR8, c[0x0][0xb10] ;  /* 0x00016200ff08c7ac */ /* 0x000ea20008000c00 */
[----:B------:R-:W-:Y:S01]  /*4f20*/  IMAD.MOV.U32 R5, RZ, RZ, 0x1 ;  /* 0x00000001ff057424 */ /* 0x000fe200078e00ff */
[----:B------:R-:W-:Y:S04]  /*4f30*/  ISETP.NE.U32.AND P0, PT, RZ, UR46, PT ;  /* 0x0000002eff007c0c */ /* 0x000fe8000bf05070 */
[----:B------:R-:W-:Y:S01]  /*4f40*/  ISETP.NE.AND.EX P0, PT, RZ, UR47, PT, P0 ;  /* 0x0000002fff007c0c */ /* 0x000fe2000bf05300 */
[----:B------:R-:W4:Y:S01]  /*4f50*/  @!UP4 LDCU UR5, c[0x0][0xb0c] ;  /* 0x00016180ff05c7ac */ /* 0x000f220008000800 */
[----:B------:R-:W-:Y:S01]  /*4f60*/  SHF.L.U32 R5, R5, 0x1f, RZ ;  /* 0x0000001f05057819 */ /* 0x000fe200000006ff */
[----:B------:R-:W-:Y:S02]  /*4f70*/  USHF.L.U32 UR43, UR32, 0x7, URZ ;  /* 0x00000007202b7899 */ /* 0x000fe400080006ff */
[----:B------:R-:W-:Y:S02]  /*4f80*/  USHF.L.U32 UR42, UR34, 0x7, URZ ;  /* 0x00000007222a7899 */ /* 0x000fe400080006ff */
[----:B--2---:R-:W-:Y:S07]  /*4f90*/  UIMAD.WIDE.U32 UR6, UR14, UR8, URZ ;  /* 0x000000080e0672a5 */ /* 0x004fee000f8e00ff */
[----:B------:R-:W-:Y:S01]  /*4fa0*/  @!UP4 UMOV UR4, UR7 ;  /* 0x000000070004cc82 */ /* 0x000fe20008000000 */
[----:B----4-:R-:W-:Y:S02]  /*4fb0*/  @!UP4 UISETP.NE.AND UP0, UPT, UR5, 0x1, UPT ;  /* 0x000000010500c88c */ /* 0x010fe4000bf05270 */
[----:B------:R-:W-:Y:S02]  /*4fc0*/  @!UP4 USHF.R.U32.HI UR4, URZ, UR9, UR4 ;  /* 0x00000009ff04c299 */ /* 0x000fe40008011604 */
[----:B------:R-:W-:Y:S02]  /*4fd0*/  UIMAD.WIDE.U32 UR6, UR13, UR11, URZ ;  /* 0x0000000b0d0672a5 */ /* 0x000fe4000f8e00ff */
[----:B------:R-:W-:Y:S02]  /*4fe0*/  @!UP4 USEL UR8, UR14, UR4, !UP0 ;  /* 0x000000040e08c287 */ /* 0x000fe4000c000000 */
[----:B------:R-:W-:Y:S03]  /*4ff0*/  @!UP4 UISETP.NE.AND UP0, UPT, UR10, 0x1, UPT ;  /* 0x000000010a00c88c */ /* 0x000fe6000bf05270 */
[----:B------:R-:W-:Y:S02]  /*5000*/  @!UP4 UMOV UR6, UR7 ;  /* 0x000000070006cc82 */ /* 0x000fe40008000000 */
[----:B------:R-:W2:Y:S02]  /*5010*/  @!UP4 LDCU UR4, c[0x0][0xb20] ;  /* 0x00016400ff04c7ac */ /* 0x000ea40008000800 */
[----:B--2---:R-:W-:Y:S04]  /*5020*/  @!UP4 USHF.R.U32.HI UR6, URZ, UR4, UR6 ;  /* 0x00000004ff06c299 */ /* 0x004fe80008011606 */
[----:B------:R-:W-:Y:S04]  /*5030*/  @!UP4 USEL UR6, UR13, UR6, !UP0 ;  /* 0x000000060d06c287 */ /* 0x000fe8000c000000 */
[----:B------:R-:W-:Y:S02]  /*5040*/  @!UP4 UIADD3 UR4, UPT, UPT, -UR8, UR6, URZ ;  /* 0x000000060804c290 */ /* 0x000fe4000fffe1ff */
[----:B------:R-:W-:Y:S02]  /*5050*/  @!UP4 UIADD3 UR6, UPT, UPT, UR8, -UR6, URZ ;  /* 0x800000060806c290 */ /* 0x000fe4000fffe0ff */
[----:B------:R-:W-:Y:S02]  /*5060*/  @!UP4 UIMAD UR14, UR4, UR5, UR14 ;  /* 0x00000005040ec2a4 */ /* 0x000fe4000f8e020e */
[----:B------:R-:W-:Y:S01]  /*5070*/  @!UP4 UIMAD UR13, UR6, UR10, UR13 ;  /* 0x0000000a060dc2a4 */ /* 0x000fe2000f8e020d */
[----:B------:R-:W-:Y:S11]  /*5080*/  BRA.U UP3, `(.L_x_92) ;  /* 0x0000000103107547 */ /* 0x000ff6000b800000 */
[----:B------:R-:W-:Y:S04]  /*5090*/  MOV R2, UR55 ;  /* 0x0000003700027c02 */ /* 0x000fe80008000f00 */
[----:B------:R-:W-:Y:S04]  /*50a0*/  SHF.L.U32 R2, R2, 0x1f, RZ ;  /* 0x0000001f02027819 */ /* 0x000fe800000006ff */
[----:B------:R-:W2:Y:S02]  /*50b0*/  SYNCS.PHASECHK.TRANS64.TRYWAIT P1, [UR21+0xc8], R2 ;  /* 0x0000c802ff0075a7 */ /* 0x000ea40008021115 */
[----:B--2---:R-:W-:Y:S05]  /*50c0*/  @!P1 BRA `(.L_x_93) ;  /* 0x0000006400dc9947 */ /* 0x004fea0003800000 */
.L_x_92:
[----:B------:R-:W-:Y:S05]  /*50d0*/  BRA.U !UP5, `(.L_x_94) ;  /* 0x000000010d387547 */ /* 0x000fea000b800000 */
[----:B------:R-:W-:Y:S01]  /*50e0*/  UPLOP3.LUT UP1, UPT, UPT, UPT, UP6, 0x80, 0x8 ;  /* 0x000000000008789c */ /* 0x000fe20003f2f060 */
[----:B-1----:R-:W-:Y:S01]  /*50f0*/  HFMA2 R0, -RZ, RZ, 0, 5.9604644775390625e-08 ;  /* 0x00000001ff007431 */ /* 0x002fe200000001ff */
[----:B------:R-:W1:Y:S01]  /*5100*/  LDCU.64 UR8, c[0x0][0x358] ;  /* 0x00006b00ff0877ac */ /* 0x000e620008000a00 */
[----:B------:R-:W-:Y:S03]  /*5110*/  IMAD.MOV.U32 R26, RZ, RZ, 0x1 ;  /* 0x00000001ff1a7424 */ /* 0x000fe600078e00ff */
[----:B------:R-:W-:Y:S05]  /*5120*/  PLOP3.LUT P1, PT, PT, PT, UP1, 0x80, 0x8 ;  /* 0x000000000008781c */ /* 0x000fea0003f2f018 */
[----:B------:R-:W2:Y:S01]  /*5130*/  @UP1 LDCU.64 UR4, c[0x0][0x888] ;  /* 0x00011100ff0417ac */ /* 0x000ea20008000a00 */
[----:B------:R-:W-:Y:S07]  /*5140*/  @UP1 UIMAD UR6, UR36, UR46, URZ ;  /* 0x0000002e240612a4 */ /* 0x000fee000f8e02ff */
[----:B------:R-:W-:Y:S01]  /*5150*/  @!P1 PRMT R26, R0, 0x7610, R26 ;  /* 0x00007610001a9816 */ /* 0x000fe2000000001a */
[----:B--2---:R-:W-:Y:S06]  /*5160*/  @UP1 UIMAD.WIDE UR4, UR6, 0x4, UR4 ;  /* 0x00000004060418a5 */ /* 0x004fec000f8e0204 */
[----:B------:R-:W-:Y:S01]  /*5170*/  IMAD.U32 R6, RZ, RZ, UR4 ;  /* 0x00000004ff067e24 */ /* 0x000fe2000f8e00ff */
[----:B------:R-:W-:Y:S04]  /*5180*/  MOV R7, UR5 ;  /* 0x0000000500077c02 */ /* 0x000fe80008000f00 */
[----:B------:R-:W2:Y:S01]  /*5190*/  @!UP1 LDCU UR4, c[0x0][0x880] ;  /* 0x00011000ff0497ac */ /* 0x000ea20008000800 */
[----:B-1---5:R4:W5:Y:S02]  /*51a0*/  @P1 LDG.E R27, desc[UR8][R6.64] ;  /* 0x00000008061b1981 */ /* 0x022964000c1e1900 */
[----:B--2-4-:R-:W-:Y:S07]  /*51b0*/  @!P1 IMAD.U32 R27, RZ, RZ, UR4 ;  /* 0x00000004ff1b9e24 */ /* 0x014fee000f8e00ff */
.L_x_94:
[----:B-----5:R-:W-:Y:S01]  /*51c0*/  @!P0 FSETP.EQ.AND P2, PT, R27, RZ, PT ;  /* 0x000000ff1b00820b */ /* 0x020fe20003f42000 */
[----:B------:R-:W-:Y:S01]  /*51d0*/  @!UPT UIADD3 URZ, UPT, UPT, URZ, URZ, URZ ;  /* 0x000000fffffff290 */ /* 0x000fe2000fffe0ff */
[----:B------:R-:W-:Y:S11]  /*51e0*/  @!P0 BRA `(.L_x_95) ;  /* 0x0000000000148947 */ /* 0x000ff60003800000 */
[----:B------:R-:W-:Y:S02]  /*51f0*/  LOP3.LUT P0, RZ, R26, 0xff, RZ, 0xc0, !PT ;  /* 0x000000ff1aff7812 */ /* 0x000fe4000780c0ff */
[----:B------:R-:W-:Y:S04]  /*5200*/  PLOP3.LUT P2, PT, PT, PT, UP1, 0x80, 0x8 ;  /* 0x000000000008781c */ /* 0x000fe80003f4f018 */
[----:B------:R-:W-:Y:S07]  /*5210*/  PLOP3.LUT P2, PT, P2, PT, PT, 0x8, 0x80 ;  /* 0x000000000080781c */ /* 0x000fee000174e170 */
[----:B------:R-:W-:Y:S11]  /*5220*/  @P0 FSETP.EQ.AND P2, PT, R27, RZ, PT ;  /* 0x000000ff1b00020b */ /* 0x000ff60003f42000 */
[----:B------:R-:W-:Y:S02]  /*5230*/  @!UPT UIADD3 URZ, UPT, UPT, URZ, URZ, URZ ;  /* 0x000000fffffff290 */ /* 0x000fe4000fffe0ff */
.L_x_95:
[----:B------:R-:W2:Y:S01]  /*5240*/  SYNCS.PHASECHK.TRANS64.TRYWAIT P0, [UR21+0xa0], R5 ;  /* 0x0000a005ff0075a7 */ /* 0x000ea20008001115 */
[----:B------:R-:W-:Y:S04]  /*5250*/  ELECT P1, URZ, PT ;  /* 0x0000000000ff782f */ /* 0x000fe80003820000 */
[----:B------:R-:W-:Y:S01]  /*5260*/  PLOP3.LUT P1, PT, P2, P1, PT, 0xf2, 0x2f ;  /* 0x00000000002f781c */ /* 0x000fe20001723e72 */
[----:B------:R-:W-:Y:S01]  /*5270*/  @!UPT UIADD3 URZ, UPT, UPT, URZ, URZ, URZ ;  /* 0x000000fffffff290 */ /* 0x000fe2000fffe0ff */
[----:B--2---:R-:W-:Y:S11]  /*5280*/  @!P0 BRA `(.L_x_96) ;  /* 0x0000006400848947 */ /* 0x004ff60003800000 */
.L_x_230:
[----:B-1----:R-:W-:Y:S01]  /*5290*/  @!P1 IADD3 R2, P0, PT, R12, 0x580, RZ ;  /* 0x000005800c029810 */ /* 0x002fe20007f1e0ff */
[----:B------:R-:W-:Y:S01]  /*52a0*/  VOTEU.ALL UP0, P1 ;  /* 0x0000000000ff7886 */ /* 0x000fe20000800000 */
[----:B------:R-:W-:Y:S01]  /*52b0*/  UMOV UR6, 0x0 ;  /* 0x0000000000067882 */ /* 0x000fe20000000000 */
[----:B------:R-:W-:Y:S01]  /*52c0*/  UMOV UR7, 0x10000000 ;  /* 0x1000000000077882 */ /* 0x000fe20000000000 */
[----:B------:R-:W-:Y:S01]  /*52d0*/  @!P1 R2UR UR5, R2 ;  /* 0x00000000020592ca */ /* 0x000fe200000e0000 */
[----:B------:R-:W-:Y:S01]  /*52e0*/  @!P1 IMAD.X R0, RZ, RZ, R13, P0 ;  /* 0x000000ffff009224 */ /* 0x000fe200000e060d */
[----:B------:R-:W-:Y:S01]  /*52f0*/  @!UP0 UIADD3 UR40, UPT, UPT, UR21, 0x200, URZ ;  /* 0x0000020015288890 */ /* 0x000fe2000fffe0ff */
[----:B------:R-:W-:Y:S01]  /*5300*/  VOTEU.ALL UP0, P1 ;  /* 0x0000000000ff7886 */ /* 0x000fe20000800000 */
[----:B------:R-:W-:Y:S02]  /*5310*/  UMOV UR44, UR36 ;  /* 0x00000024002c7c82 */ /* 0x000fe40008000000 */
[----:B------:R-:W-:Y:S01]  /*5320*/  @!P1 R2UR UR4, R0 ;  /* 0x00000000000492ca */ /* 0x000fe200000e0000 */
[----:B------:R-:W-:Y:S06]  /*5330*/  @!P1 IMAD.MOV.U32 R0, RZ, RZ, 0x2000 ;  /* 0x00002000ff009424 */ /* 0x000fec00078e00ff */
[----:B------:R-:W-:Y:S06]  /*5340*/  IMAD.U32 R6, RZ, RZ, UR5 ;  /* 0x00000005ff067e24 */ /* 0x000fec000f8e00ff */
[----:B------:R-:W-:Y:S01]  /*5350*/  IMAD.U32 R7, RZ, RZ, UR4 ;  /* 0x00000004ff077e24 */ /* 0x000fe2000f8e00ff */
[----:B------:R-:W-:Y:S04]  /*5360*/  @!P1 R2UR UR4, R6 ;  /* 0x00000000060492ca */ /* 0x000fe800000e0000 */
[----:B------:R-:W-:Y:S11]  /*5370*/  @!P1 R2UR UR5, R7 ;  /* 0x00000000070592ca */ /* 0x000ff600000e0000 */
[----:B------:R-:W-:Y:S02]  /*5380*/  @!UPT UIADD3 URZ, UPT, UPT, URZ, URZ, URZ ;  /* 0x000000fffffff290 */ /* 0x000fe4000fffe0ff */
[----:B------:R1:W-:Y:S01]  /*5390*/  @!UP0 UTMALDG.3D [UR40], [UR4], desc[UR6] ;  /* 0x00000628040085b4 */ /* 0x0003e20008011000 */
[----:B------:R1:W-:Y:S01]  /*53a0*/  @!P1 SYNCS.ARRIVE.TRANS64.RED.A0TR RZ, [UR21+0x80], R0 ;  /* 0x00008000ffff99a7 */ /* 0x0003e20008300415 */
[----:B------:R-:W-:Y:S01]  /*53b0*/  SYNCS.ARRIVE.TRANS64.RED.A1T0 RZ, [UR37], RZ ;  /* 0x000000ffffff79a7 */ /* 0x000fe20008100425 */
[----:B------:R-:W2:Y:S02]  /*53c0*/  SYNCS.PHASECHK.TRANS64.TRYWAIT P0, [UR21+0xa8], R5 ;  /* 0x0000a805ff0075a7 */ /* 0x000ea40008001115 */
[----:B-12---:R-:W-:Y:S05]  /*53d0*/  @!P0 BRA `(.L_x_97) ;  /* 0x0000006400488947 */ /* 0x006fea0003800000 */
.L_x_232:
[----:B------:R-:W-:Y:S01]  /*53e0*/  @!P1 IADD3 R2, P0, PT, R12, 0x580, RZ ;  /* 0x000005800c029810 */ /* 0x000fe20007f1e0ff */
[----:B------:R-:W-:Y:S01]  /*53f0*/  VOTEU.ALL UP0, P1 ;  /* 0x0000000000ff7886 */ /* 0x000fe20000800000 */
[----:B------:R-:W-:Y:S01]  /*5400*/  UMOV UR6, 0x0 ;  /* 0x0000000000067882 */ /* 0x000fe20000000000 */
[----:B------:R-:W-:Y:S01]  /*5410*/  UMOV UR7, 0x10000000 ;  /* 0x1000000000077882 */ /* 0x000fe20000000000 */
[----:B------:R-:W-:Y:S01]  /*5420*/  @!P1 R2UR UR5, R2 ;  /* 0x00000000020592ca */ /* 0x000fe200000e0000 */
[----:B-1----:R-:W-:Y:S01]  /*5430*/  @!P1 IMAD.X R0, RZ, RZ, R13, P0 ;  /* 0x000000ffff009224 */ /* 0x002fe200000e060d */
[----:B------:R-:W-:Y:S02]  /*5440*/  @!UP0 UIADD3 UR34, UPT, UPT, UR42, 0x10, URZ ;  /* 0x000000102a228890 */ /* 0x000fe4000fffe0ff */
[----:B------:R-:W-:Y:S02]  /*5450*/  @!UP0 UIADD3 UR32, UPT, UPT, UR21, 0x2200, URZ ;  /* 0x0000220015208890 */ /* 0x000fe4000fffe0ff */
[----:B------:R-:W-:Y:S01]  /*5460*/  @!P1 R2UR UR4, R0 ;  /* 0x00000000000492ca */ /* 0x000fe200000e0000 */
[----:B------:R-:W-:Y:S01]  /*5470*/  VOTEU.ALL UP0, P1 ;  /* 0x0000000000ff7886 */ /* 0x000fe20000800000 */
[----:B------:R-:W-:Y:S01]  /*5480*/  @!P1 IMAD.MOV.U32 R0, RZ, RZ, 0x2000 ;  /* 0x00002000ff009424 */ /* 0x000fe200078e00ff */
[----:B------:R-:W-:Y:S04]  /*5490*/  UMOV UR35, UR43 ;  /* 0x0000002b00237c82 */ /* 0x000fe80008000000 */
        /* <DEDUP_REMOVED lines=10> */
.L_x_234:
        /* <DEDUP_REMOVED lines=11> */
[----:B------:R-:W-:Y:S01]  /*55f0*/  UMOV UR27, UR43 ;  /* 0x0000002b001b7c82 */ /* 0x000fe20008000000 */
[----:B------:R-:W-:Y:S03]  /*5600*/  UMOV UR28, UR36 ;  /* 0x00000024001c7c82 */ /* 0x000fe60008000000 */
        /* <DEDUP_REMOVED lines=10> */
.L_x_236:
[----:B------:R-:W-:Y:S01]  /*56b0*/  @!P1 IADD3 R2, P0, PT, R12, 0x580, RZ ;  /* 0x000005800c029810 */ /* 0x000fe20007f1e0ff */
[----:B------:R-:W-:Y:S01]  /*56c0*/  VOTEU.ALL UP0, P1 ;  /* 0x0000000000ff7886 */ /* 0x000fe20000800000 */
[----:B------:R-:W-:Y:S01]  /*56d0*/  UMOV UR6, 0x0 ;  /* 0x0000000000067882 */ /* 0x000fe20000000000 */
[----:B------:R-:W-:Y:S01]  /*56e0*/  UMOV UR7, 0x10000000 ;  /* 0x1000000000077882 */ /* 0x000fe20000000000 */
[----:B------:R-:W-:Y:S01]  /*56f0*/  @!P1 R2UR UR5, R2 ;  /* 0x00000000020592ca */ /* 0x000fe200000e0000 */
[----:B-1----:R-:W-:Y:S01]  /*5700*/  @!P1 IMAD.X R0, RZ, RZ, R13, P0 ;  /* 0x000000ffff009224 */ /* 0x002fe200000e060d */
[----:B------:R-:W-:Y:S01]  /*5710*/  @!UP0 UIADD3 UR18, UPT, UPT, UR42, 0x30, URZ ;  /* 0x000000302a128890 */ /* 0x000fe2000fffe0ff */
[----:B------:R-:W-:Y:S01]  /*5720*/  SHF.L.U32 R4, RZ, 0x1f, RZ ;  /* 0x0000001fff047819 */ /* 0x000fe200000006ff */
        /* <DEDUP_REMOVED lines=16> */
.L_x_238:
        /* <DEDUP_REMOVED lines=12> */
[----:B------:R-:W-:Y:S01]  /*58f0*/  UMOV UR11, UR43 ;  /* 0x0000002b000b7c82 */ /* 0x000fe20008000000 */
[----:B------:R-:W-:Y:S02]  /*5900*/  UMOV UR12, UR36 ;  /* 0x00000024000c7c82 */ /* 0x000fe40008000000 */
        /* <DEDUP_REMOVED lines=10> */
.L_x_240:
        /* <DEDUP_REMOVED lines=24> */
.L_x_242:
[----:B------:R-:W-:Y:S01]  /*5b30*/  @!P1 IADD3 R2, P0, PT, R12, 0x580, RZ ;  /* 0x000005800c029810 */ /* 0x000fe20007f1e0ff */
[----:B------:R-:W-:Y:S01]  /*5b40*/  VOTEU.ALL UP0, P1 ;  /* 0x0000000000ff7886 */ /* 0x000fe20000800000 */
[----:B------:R-:W-:Y:S01]  /*5b50*/  UMOV UR6, 0x0 ;  /* 0x0000000000067882 */ /* 0x000fe20000000000 */
[----:B------:R-:W-:Y:S01]  /*5b60*/  UMOV UR7, 0x10000000 ;  /* 0x1000000000077882 */ /* 0x000fe20000000000 */
[----:B------:R-:W-:Y:S01]  /*5b70*/  @!P1 R2UR UR5, R2 ;  /* 0x00000000020592ca */ /* 0x000fe200000e0000 */
[----:B-1----:R-:W-:Y:S01]  /*5b80*/  @!P1 IMAD.X R0, RZ, RZ, R13, P0 ;  /* 0x000000ffff009224 */ /* 0x002fe200000e060d */
[----:B------:R-:W-:Y:S01]  /*5b90*/  @!UP0 UIADD3 UR10, UPT, UPT, UR42, 0x60, URZ ;  /* 0x000000602a0a8890 */ /* 0x000fe2000fffe0ff */
[----:B------:R-:W-:Y:S01]  /*5ba0*/  VIADD R10, R10, 0x1 ;  /* 0x000000010a0a7836 */ /* 0x000fe20000000000 */
        /* <DEDUP_REMOVED lines=17> */
.L_x_244:
[----:B------:R-:W-:Y:S01]  /*5cc0*/  @!P1 IADD3 R2, P0, PT, R12, 0x580, RZ ;  /* 0x000005800c029810 */ /* 0x000fe20007f1e0ff */
[----:B------:R-:W-:Y:S01]  /*5cd0*/  VOTEU.ALL UP0, P1 ;  /* 0x0000000000ff7886 */ /* 0x000fe20000800000 */
[----:B------:R-:W-:Y:S01]  /*5ce0*/  UMOV UR6, 0x0 ;  /* 0x0000000000067882 */ /* 0x000fe20000000000 */
[----:B------:R-:W-:Y:S01]  /*5cf0*/  UMOV UR7, 0x10000000 ;  /* 0x1000000000077882 */ /* 0x000fe20000000000 */
[----:B------:R-:W-:Y:S01]  /*5d00*/  @!P1 R2UR UR5, R2 ;  /* 0x00000000020592ca */ /* 0x000fe200000e0000 */
[----:B-1----:R-:W-:Y:S01]  /*5d10*/  @!P1 IMAD.X R0, RZ, RZ, R13, P0 ;  /* 0x000000ffff009224 */ /* 0x002fe200000e060d */
[----:B------:R-:W-:Y:S01]  /*5d20*/  @!UP0 UIADD3 UR10, UPT, UPT, UR42, 0x70, URZ ;  /* 0x000000702a0a8890 */ /* 0x000fe2000fffe0ff */
[----:B------:R-:W-:Y:S01]  /*5d30*/  R2UR UR18, R53 ;  /* 0x00000000351272ca */ /* 0x000fe200000e0000 */
[----:B------:R-:W-:Y:S01]  /*5d40*/  @!UP0 UIADD3 UR8, UPT, UPT, UR21, 0x6200, URZ ;  /* 0x0000620015088890 */ /* 0x000fe2000fffe0ff */
[----:B------:R-:W-:Y:S01]  /*5d50*/  R2UR UR16, R54 ;  /* 0x00000000361072ca */ /* 0x000fe200000e0000 */
[----:B------:R-:W-:Y:S01]  /*5d60*/  VOTEU.ALL UP0, P1 ;  /* 0x0000000000ff7886 */ /* 0x000fe20000800000 */
[----:B------:R-:W-:Y:S01]  /*5d70*/  @!P1 R2UR UR4, R0 ;  /* 0x00000000000492ca */ /* 0x000fe200000e0000 */
[----:B------:R-:W-:Y:S01]  /*5d80*/  UMOV UR9, UR17 ;  /* 0x0000001100097c82 */ /* 0x000fe20008000000 */
[----:B------:R-:W-:Y:S01]  /*5d90*/  UMOV UR11, UR43 ;  /* 0x0000002b000b7c82 */ /* 0x000fe20008000000 */
[----:B------:R-:W-:Y:S01]  /*5da0*/  UMOV UR12, UR36 ;  /* 0x00000024000c7c82 */ /* 0x000fe20008000000 */
[C---:B------:R-:W-:Y:S01]  /*5db0*/  ISETP.NE.AND P0, PT, R10.reuse, 0x2, PT ;  /* 0x000000020a00780c */ /* 0x040fe20003f05270 */
[----:B------:R-:W-:Y:S01]  /*5dc0*/  UMOV UR36, UR38 ;  /* 0x0000002600247c82 */ /* 0x000fe20008000000 */
[----:B------:R-:W-:Y:S01]  /*5dd0*/  IMAD.U32 R6, RZ, RZ, UR5 ;  /* 0x00000005ff067e24 */ /* 0x000fe2000f8e00ff */
[----:B------:R-:W-:Y:S01]  /*5de0*/  UPLOP3.LUT UP3, UPT, UPT, UPT, UPT, 0x80, 0x8 ;  /* 0x000000000008789c */ /* 0x000fe20003f6f070 */
[----:B------:R-:W-:Y:S01]  /*5df0*/  SEL R0, RZ, 0x1, P0 ;  /* 0x00000001ff007807 */ /* 0x000fe20000000000 */
[----:B------:R-:W-:Y:S01]  /*5e00*/  UIADD3 UR34, UPT, UPT, UR13, UR18, URZ ;  /* 0x000000120d227290 */ /* 0x000fe2000fffe0ff */
[----:B------:R-:W-:Y:S01]  /*5e10*/  SEL R10, R10, RZ, P0 ;  /* 0x000000ff0a0a7207 */ /* 0x000fe20000000000 */
[----:B------:R-:W-:Y:S01]  /*5e20*/  UIADD3 UR32, UPT, UPT, UR14, UR16, URZ ;  /* 0x000000100e207290 */ /* 0x000fe2000fffe0ff */
[----:B------:R-:W-:Y:S01]  /*5e30*/  LOP3.LUT R9, R9, R0, RZ, 0x3c, !PT ;  /* 0x0000000009097212 */ /* 0x000fe200078e3cff */
[----:B------:R-:W-:Y:S01]  /*5e40*/  IMAD.U32 R7, RZ, RZ, UR4 ;  /* 0x00000004ff077e24 */ /* 0x000fe2000f8e00ff */
[----:B------:R-:W-:Y:S04]  /*5e50*/  @!P1 R2UR UR4, R6 ;  /* 0x00000000060492ca */ /* 0x000fe800000e0000 */
[----:B------:R-:W-:Y:S11]  /*5e60*/  @!P1 R2UR UR5, R7 ;  /* 0x00000000070592ca */ /* 0x000ff600000e0000 */
[----:B------:R-:W-:Y:S02]  /*5e70*/  @!UPT UIADD3 URZ, UPT, UPT, URZ, URZ, URZ ;  /* 0x000000fffffff290 */ /* 0x000fe4000fffe0ff */
[----:B------:R1:W-:Y:S01]  /*5e80*/  @!UP0 UTMALDG.3D [UR8], [UR4], desc[UR6] ;  /* 0x00000608040085b4 */ /* 0x0003e20008011000 */
[----:B------:R1:W-:Y:S01]  /*5e90*/  @!P1 SYNCS.ARRIVE.TRANS64.RED.A0TR RZ, [UR21+0x98], R3 ;  /* 0x00009803ffff99a7 */ /* 0x0003e20008300415 */
[----:B------:R-:W-:Y:S01]  /*5ea0*/  SYNCS.ARRIVE.TRANS64.RED.A1T0 RZ, [UR29], RZ ;  /* 0x000000ffffff79a7 */ /* 0x000fe2000810041d */
[----:B------:R-:W-:Y:S05]  /*5eb0*/  BRA.U UP2, `(.L_x_104) ;  /* 0xffffffe902d87547 */ /* 0x000fea000b83ffff */
[----:B------:R-:W2:Y:S02]  /*5ec0*/  SYNCS.PHASECHK.TRANS64.TRYWAIT P0, [UR21+0xa0], R5 ;  /* 0x0000a005ff0075a7 */ /* 0x000ea40008001115 */
[----:B--2---:R-:W-:Y:S05]  /*5ed0*/  @!P0 BRA `(.L_x_105) ;  /* 0x0000005c00308947 */ /* 0x004fea0003800000 */
.L_x_246:
[----:B------:R-:W4:Y:S02]  /*5ee0*/  SYNCS.PHASECHK.TRANS64.TRYWAIT P0, [UR21+0xa8], R5 ;  /* 0x0000a805ff0075a7 */ /* 0x000f240008001115 */
[----:B----4-:R-:W-:Y:S05]  /*5ef0*/  @!P0 BRA `(.L_x_106) ;  /* 0x0000005c00408947 */ /* 0x010fea0003800000 */
.L_x_248:
[----:B------:R-:W4:Y:S01]  /*5f00*/  SYNCS.PHASECHK.TRANS64.TRYWAIT P0, [UR21+0xb0], R5 ;  /* 0x0000b005ff0075a7 */ /* 0x000f220008001115 */
[----:B--2---:R-:W-:Y:S01]  /*5f10*/  HFMA2 R0, -RZ, RZ, 0, 5.9604644775390625e-08 ;  /* 0x00000001ff007431 */ /* 0x004fe200000001ff */
[----:B----4-:R-:W-:Y:S06]  /*5f20*/  @!P0 BRA `(.L_x_107) ;  /* 0x0000005c004c8947 */ /* 0x010fec0003800000 */
.L_x_250:
[----:B--2---:R-:W-:Y:S02]  /*5f30*/  MOV R2, UR21 ;  /* 0x0000001500027c02 */ /* 0x004fe40008000f00 */
[----:B------:R-:W-:-:S07]  /*5f40*/  SHF.L.U32 R0, R0, 0x1f, RZ ;  /* 0x0000001f00007819 */ /* 0x000fce00000006ff */
.L_x_108:
[----:B--2---:R2:W4:Y:S02]  /*5f50*/  SYNCS.PHASECHK.TRANS64.TRYWAIT P0, [R2+URZ+0xb8], R0 ;  /* 0x0000b800020075a7 */ /* 0x00452400080011ff */
[----:B----4-:R-:W-:Y:S05]  /*5f60*/  @!P0 NANOSLEEP.SYNCS 0x989680 ;  /* 0x009896800000895d */ /* 0x010fea0003900000 */
[----:B------:R-:W4:Y:S02]  /*5f70*/  @!P0 SYNCS.PHASECHK.TRANS64 P0, [R2+URZ+0xb8], R0 ;  /* 0x0000b800020085a7 */ /* 0x000f2400080010ff */
[----:B-1-34-:R-:W-:Y:S05]  /*5f80*/  @P0 EXIT ;  /* 0x000000000000094d */ /* 0x01afea0003800000 */
[----:B------:R-:W-:Y:S05]  /*5f90*/  BRA `(.L_x_108) ;  /* 0xfffffffc00ec7947 */ /* 0x000fea000383ffff */
.L_x_89:
[----:B------:R-:W-:-:S06]  /*5fa0*/  UISETP.GE.AND UP0, UPT, UR20, 0x4, UPT ;  /* 0x000000041400788c */ /* 0x000fcc000bf06270 */
[----:B------:R-:W-:-:S13]  /*5fb0*/  PLOP3.LUT P0, PT, PT, PT, UP0, 0x80, 0x8 ;  /* 0x000000000008781c */ /* 0x000fda0003f0f008 */
[----:B-1----:R-:W-:Y:S05]  /*5fc0*/  @!P0 EXIT ;  /* 0x000000000000894d */ /* 0x002fea0003800000 */
[----:B------:R-:W1:Y:S08]  /*5fd0*/  S2UR UR4, SR_CgaCtaId ;  /* 0x00000000000479c3 */ /* 0x000e700000008800 */
[----:B------:R-:W-:Y:S01]  /*5fe0*/  BAR.SYNC.DEFER_BLOCKING 0x6, 0xa0 ;  /* 0x0182800000007b1d */ /* 0x000fe20000010000 */
[C---:B------:R-:W-:Y:S01]  /*5ff0*/  IMAD.SHL.U32 R2, R65.reuse, 0x10, RZ ;  /* 0x0000001041027824 */ /* 0x040fe200078e00ff */
[C---:B------:R-:W-:Y:S01]  /*6000*/  LOP3.LUT R66, R65.reuse, 0x60, RZ, 0xc0, !PT ;  /* 0x0000006041427812 */ /* 0x040fe200078ec0ff */
[C---:B------:R-:W-:Y:S01]  /*6010*/  IMAD.SHL.U32 R64, R65.reuse, 0x2, RZ ;  /* 0x0000000241407824 */ /* 0x040fe200078e00ff */
[C---:B------:R-:W-:Y:S01]  /*6020*/  LOP3.LUT R63, R65.reuse, 0x2, RZ, 0xc0, !PT ;  /* 0x00000002413f7812 */ /* 0x040fe200078ec0ff */
[----:B------:R-:W-:Y:S01]  /*6030*/  IMAD.U32 R23, R65, 0x10000, RZ ;  /* 0x0001000041177824 */ /* 0x000fe200078e00ff */
[----:B------:R-:W-:-:S02]  /*6040*/  UMOV UR43, 0x400 ;  /* 0x00000400002b7882 */ /* 0x000fc40000000000 */
[----:B------:R-:W2:Y:S01]  /*6050*/  LDC.64 R50, c[0x0][0x8b0] ;  /* 0x00022c00ff327b82 */ /* 0x000ea20000000a00 */
[----:B------:R-:W3:Y:S01]  /*6060*/  LDCU.64 UR6, c[0x0][0x890] ;  /* 0x00011200ff0677ac */ /* 0x000ee20008000a00 */
[----:B------:R-:W-:Y:S01]  /*6070*/  LOP3.LUT R3, R2, 0x60, RZ, 0xc0, !PT ;  /* 0x0000006002037812 */ /* 0x000fe200078ec0ff */
[----:B------:R-:W-:Y:S01]  /*6080*/  IMAD.MOV.U32 R22, RZ, RZ, RZ ;  /* 0x000000ffff167224 */ /* 0x000fe200078e00ff */
[----:B------:R-:W-:Y:S02]  /*6090*/  LOP3.LUT R65, R65, 0x4, RZ, 0xc0, !PT ;  /* 0x0000000441417812 */ /* 0x000fe400078ec0ff */
[----:B------:R-:W-:Y:S02]  /*60a0*/  CS2R R60, SRZ ;  /* 0x00000000003c7805 */ /* 0x000fe4000001ff00 */
[----:B------:R-:W-:Y:S01]  /*60b0*/  LOP3.LUT R64, R3, 0xc, R64, 0xf8, !PT ;  /* 0x0000000c03407812 */ /* 0x000fe200078ef840 */
[----:B------:R-:W4:Y:S01]  /*60c0*/  LDCU UR62, c[0x0][0x370] ;  /* 0x00006e00ff3e77ac */ /* 0x000f220008000800 */
[----:B------:R-:W2:Y:S01]  /*60d0*/  LDC.64 R48, c[0x0][0x8a8] ;  /* 0x00022a00ff307b82 */ /* 0x000ea20000000a00 */
[----:B------:R-:W-:-:S02]  /*60e0*/  LOP3.LUT R23, R23, 0x600000, RZ, 0xc0, !PT ;  /* 0x0060000017177812 */ /* 0x000fc400078ec0ff */
[----:B------:R-:W-:Y:S01]  /*60f0*/  LOP3.LUT R64, R64, 0x790, R2, 0xf8, !PT ;  /* 0x0000079040407812 */ /* 0x000fe200078ef802 */
[----:B------:R-:W2:Y:S01]  /*6100*/  LDCU.64 UR54, c[0x0][0x348] ;  /* 0x00006900ff3677ac */ /* 0x000ea20008000a00 */
[----:B------:R-:W-:Y:S01]  /*6110*/  MOV R58, RZ ;  /* 0x000000ff003a7202 */ /* 0x000fe20000000f00 */
[----:B-1----:R-:W-:Y:S01]  /*6120*/  ULEA UR43, UR4, UR43, 0x18 ;  /* 0x0000002b042b7291 */ /* 0x002fe2000f8ec0ff */
[----:B------:R-:W1:Y:S01]  /*6130*/  LDCU UR42, c[0x0][0xb0c] ;  /* 0x00016180ff2a77ac */ /* 0x000e620008000800 */
[----:B---3--:R-:W-:Y:S02]  /*6140*/  IMAD.U32 R68, RZ, RZ, UR6 ;  /* 0x00000006ff447e24 */ /* 0x008fe4000f8e00ff */
[----:B------:R-:W-:Y:S01]  /*6150*/  IMAD.U32 R67, RZ, RZ, UR7 ;  /* 0x00000007ff437e24 */ /* 0x000fe2000f8e00ff */
[----:B------:R-:W-:Y:S01]  /*6160*/  UIADD3 UR4, UPT, UPT, UR43, 0x200, URZ ;  /* 0x000002002b047890 */ /* 0x000fe2000fffe0ff */
[----:B------:R-:W3:Y:S03]  /*6170*/  LDCU UR39, c[0x0][0xb30] ;  /* 0x00016600ff2777ac */ /* 0x000ee60008000800 */
[----:B------:R-:W4:Y:S02]  /*6180*/  LDS R0, [UR43+0x180] ;  /* 0x0001802bff007984 */ /* 0x000f240008000800 */
[----:B------:R-:W-:Y:S01]  /*6190*/  MOV R56, UR4 ;  /* 0x0000000400387c02 */ /* 0x000fe20008000f00 */
[----:B------:R-:W1:Y:S04]  /*61a0*/  LDCU.64 UR60, c[0x0][0x888] ;  /* 0x00011100ff3c77ac */ /* 0x000e680008000a00 */
[----:B------:R-:W-:Y:S01]  /*61b0*/  IMAD R64, R64, 0x4, R56 ;  /* 0x0000000440407824 */ /* 0x000fe200078e0238 */
[----:B------:R-:W1:Y:S03]  /*61c0*/  LDCU.64 UR40, c[0x0][0xb28] ;  /* 0x00016500ff2877ac */ /* 0x000e660008000a00 */
[--C-:B------:R-:W-:Y:S01]  /*61d0*/  IMAD R63, R63, -0x10, R64.reuse ;  /* 0xfffffff03f3f7824 */ /* 0x100fe200078e0240 */
[----:B------:R-:W1:Y:S01]  /*61e0*/  LDCU.128 UR56, c[0x0][0xb10] ;  /* 0x00016200ff3877ac */ /* 0x000e620008000c00 */
[----:B------:R-:W-:Y:S01]  /*61f0*/  IMAD R62, R65, -0x10, R64 ;  /* 0xfffffff0413e7824 */ /* 0x000fe200078e0240 */
[----:B------:R-:W1:Y:S01]  /*6200*/  LDCU UR53, c[0x0][0x374] ;  /* 0x00006e80ff3577ac */ /* 0x000e620008000800 */
[----:B------:R-:W-:Y:S01]  /*6210*/  UMOV UR52, URZ ;  /* 0x000000ff00347c82 */ /* 0x000fe20008000000 */
[----:B------:R-:W-:Y:S01]  /*6220*/  UMOV UR47, URZ ;  /* 0x000000ff002f7c82 */ /* 0x000fe20008000000 */
[----:B-1234-:R-:W-:-:S07]  /*6230*/  IADD3 R23, PT, PT, R0, R23, RZ ;  /* 0x0000001700177210 */ /* 0x01efce0007ffe0ff */
.L_x_184:
[----:B------:R-:W-:Y:S02]  /*6240*/  LEA R3, R58, UR43, 0x3 ;  /* 0x0000002b3a037c11 */ /* 0x000fe4000f8e18ff */
[----:B------:R-:W-:Y:S02]  /*6250*/  SHF.L.U32 R0, R60, 0x1f, RZ ;  /* 0x0000001f3c007819 */ /* 0x000fe400000006ff */
[----:B-1----:R-:W-:Y:S02]  /*6260*/  LEA R4, R58, UR43, 0x4 ;  /* 0x0000002b3a047c11 */ /* 0x002fe4000f8e20ff */
[----:B------:R-:W1:Y:S02]  /*6270*/  SYNCS.PHASECHK.TRANS64.TRYWAIT P0, [R3+URZ+0xd0], R0 ;  /* 0x0000d000030075a7 */ /* 0x000e6400080011ff */
[----:B-12---:R-:W-:Y:S05]  /*6280*/  @!P0 BRA `(.L_x_109) ;  /* 0x00000058008c8947 */ /* 0x006fea0003800000 */
.L_x_251:
[----:B------:R-:W2:Y:S01]  /*6290*/  LDS.128 R4, [R4+0x160] ;  /* 0x0001600004047984 */ /* 0x000ea20000000c00 */
[----:B------:R-:W-:Y:S01]  /*62a0*/  UISETP.GE.AND UP0, UPT, UR45, 0x1, UPT ;  /* 0x000000012d00788c */ /* 0x000fe2000bf06270 */
[----:B------:R-:W-:Y:S01]  /*62b0*/  @!PT LDS RZ, [RZ] ;  /* 0x00000000fffff984 */ /* 0x000fe20000000800 */
[----:B------:R-:W-:Y:S01]  /*62c0*/  @!PT LDS RZ, [RZ] ;  /* 0x00000000fffff984 */ /* 0x000fe20000000800 */
[----:B------:R-:W-:Y:S01]  /*62d0*/  @!PT LDS RZ, [RZ] ;  /* 0x00000000fffff984 */ /* 0x000fe20000000800 */
[----:B------:R-:W-:Y:S01]  /*62e0*/  @!PT LDS RZ, [RZ] ;  /* 0x00000000fffff984 */ /* 0x000fe20000000800 */
[----:B------:R3:W-:Y:S06]  /*62f0*/  MEMBAR.ALL.CTA ;  /* 0x0000000000007992 */ /* 0x0007ec0000008000 */
[----:B---3--:R-:W3:Y:S01]  /*6300*/  FENCE.VIEW.ASYNC.S ;  /* 0x00000000000073c6 */ /* 0x008ee20000000000 */
[----:B--2---:R-:W-:Y:S11]  /*6310*/  LOP3.LUT P0, RZ, R6, 0x1, RZ, 0xc0, !PT ;  /* 0x0000000106ff7812 */ /* 0x004ff6000780c0ff */
[----:B------:R-:W-:Y:S02]  /*6320*/  @!UPT UIADD3 URZ, UPT, UPT, URZ, URZ, URZ ;  /* 0x000000fffffff290 */ /* 0x000fe4000fffe0ff */
[----:B---3--:R-:W-:Y:S01]  /*6330*/  VOTEU.ANY UP1, P0 ;  /* 0x0000000000ff7886 */ /* 0x008fe20000020100 */
[----:B------:R-:W-:Y:S01]  /*6340*/  PLOP3.LUT P0, PT, PT, PT, UP1, 0x80, 0x8 ;  /* 0x000000000008781c */ /* 0x000fe20003f0f018 */
[----:B------:R-:W-:Y:S06]  /*6350*/  UP2UR UR4, UPR, URZ, 0x2 ;  /* 0x00000002ff047883 */ /* 0x000fec0008000000 */
[----:B------:R-:W-:Y:S06]  /*6360*/  IMAD.U32 R69, RZ, RZ, UR4 ;  /* 0x00000004ff457e24 */ /* 0x000fec000f8e00ff */
        /* <DEDUP_REMOVED lines=13> */
[----:B------:R-:W2:Y:S01]  /*6440*/  LDCU UR12, c[0x0][0xb20] ;  /* 0x00016400ff0c77ac */ /* 0x000ea20008000800 */
[----:B------:R-:W-:Y:S02]  /*6450*/  UIMAD.WIDE.U32 UR4, UR53, UR59, URZ ;  /* 0x0000003b350472a5 */ /* 0x000fe4000f8e00ff */
[----:B------:R-:W-:Y:S02]  /*6460*/  UIMAD.WIDE.U32 UR6, UR62, UR56, URZ ;  /* 0x000000383e0672a5 */ /* 0x000fe4000f8e00ff */
[----:B------:R-:W-:Y:S02]  /*6470*/  UISETP.NE.AND UP0, UPT, UR58, 0x1, UPT ;  /* 0x000000013a00788c */ /* 0x000fe4000bf05270 */
[----:B------:R-:W-:Y:S02]  /*6480*/  UIMAD.WIDE.U32 UR8, UR37, UR59, URZ ;  /* 0x0000003b250872a5 */ /* 0x000fe4000f8e00ff */
[----:B------:R-:W-:Y:S02]  /*6490*/  UIMAD.WIDE.U32 UR10, UR38, UR56, URZ ;  /* 0x00000038260a72a5 */ /* 0x000fe4000f8e00ff */
[----:B------:R-:W-:Y:S02]  /*64a0*/  UISETP.NE.AND UP1, UPT, UR42, 0x1, UPT ;  /* 0x000000012a00788c */ /* 0x000fe4000bf25270 */
[----:B------:R-:W-:Y:S01]  /*64b0*/  UISETP.NE.AND UP2, UPT, UR45, 0x1, UPT ;  /* 0x000000012d00788c */ /* 0x000fe2000bf45270 */
[----:B------:R-:W-:Y:S02]  /*64c0*/  UMOV UR4, UR5 ;  /* 0x0000000500047c82 */ /* 0x000fe40008000000 */
[----:B--2---:R-:W-:Y:S03]  /*64d0*/  USHF.R.U32.HI UR5, URZ, UR12, UR4 ;  /* 0x0000000cff057299 */ /* 0x004fe60008011604 */
[----:B------:R-:W-:Y:S02]  /*64e0*/  UMOV UR4, UR7 ;  /* 0x0000000700047c82 */ /* 0x000fe40008000000 */
[----:B------:R-:W-:Y:S02]  /*64f0*/  USHF.R.U32.HI UR7, URZ, UR57, UR4 ;  /* 0x00000039ff077299 */ /* 0x000fe40008011604 */
[----:B------:R-:W-:Y:S02]  /*6500*/  USEL UR4, UR53, UR5, !UP0 ;  /* 0x0000000535047287 */ /* 0x000fe4000c000000 */
[----:B------:R-:W-:Y:S01]  /*6510*/  USEL UR7, UR62, UR7, !UP1 ;  /* 0x000000073e077287 */ /* 0x000fe2000c800000 */
[----:B------:R-:W-:Y:S01]  /*6520*/  UMOV UR5, UR9 ;  /* 0x0000000900057c82 */ /* 0x000fe20008000000 */
[----:B------:R-:W-:Y:S02]  /*6530*/  UIMAD.WIDE.U32 UR8, UR4, UR40, URZ ;  /* 0x00000028040872a5 */ /* 0x000fe4000f8e00ff */
[----:B------:R-:W-:Y:S03]  /*6540*/  USHF.R.U32.HI UR6, URZ, UR12, UR5 ;  /* 0x0000000cff067299 */ /* 0x000fe60008011605 */
[----:B------:R-:W-:Y:S01]  /*6550*/  UMOV UR5, UR11 ;  /* 0x0000000b00057c82 */ /* 0x000fe20008000000 */
[----:B------:R-:W-:Y:S02]  /*6560*/  UIMAD.WIDE.U32 UR10, UR7, UR40, URZ ;  /* 0x00000028070a72a5 */ /* 0x000fe4000f8e00ff */
[----:B------:R-:W-:Y:S02]  /*6570*/  USHF.R.U32.HI UR12, URZ, UR57, UR5 ;  /* 0x00000039ff0c7299 */ /* 0x000fe40008011605 */
[----:B------:R-:W-:Y:S01]  /*6580*/  USEL UR6, UR37, UR6, !UP0 ;  /* 0x0000000625067287 */ /* 0x000fe2000c000000 */
[----:B------:R-:W-:Y:S02]  /*6590*/  UMOV UR5, UR9 ;  /* 0x0000000900057c82 */ /* 0x000fe40008000000 */
[----:B------:R-:W-:Y:S01]  /*65a0*/  UMOV UR10, UR11 ;  /* 0x0000000b000a7c82 */ /* 0x000fe20008000000 */
[----:B------:R-:W-:Y:S02]  /*65b0*/  @UP2 USHF.R.U32.HI UR4, URZ, UR41, UR5 ;  /* 0x00000029ff042299 */ /* 0x000fe40008011605 */
[----:B------:R-:W-:Y:S02]  /*65c0*/  @UP2 USHF.R.U32.HI UR7, URZ, UR41, UR10 ;  /* 0x00000029ff072299 */ /* 0x000fe4000801160a */
[----:B------:R-:W-:Y:S02]  /*65d0*/  UIMAD UR4, UR45, UR4, URZ ;  /* 0x000000042d0472a4 */ /* 0x000fe4000f8e02ff */
[----:B------:R-:W-:Y:S02]  /*65e0*/  UIMAD.WIDE.U32 UR10, UR6, UR40, URZ ;  /* 0x00000028060a72a5 */ /* 0x000fe4000f8e00ff */
[----:B------:R-:W-:Y:S02]  /*65f0*/  USEL UR5, UR38, UR12, !UP1 ;  /* 0x0000000c26057287 */ /* 0x000fe4000c800000 */
[----:B------:R-:W-:Y:S02]  /*6600*/  UIMAD UR8, UR45, UR7, URZ ;  /* 0x000000072d0872a4 */ /* 0x000fe4000f8e02ff */
[----:B------:R-:W-:Y:S03]  /*6610*/  UISETP.GE.AND UP0, UPT, UR6, UR4, UPT ;  /* 0x000000040600728c */ /* 0x000fe6000bf06270 */
[----:B------:R-:W-:Y:S01]  /*6620*/  UMOV UR4, UR11 ;  /* 0x0000000b00047c82 */ /* 0x000fe20008000000 */
[----:B------:R-:W-:Y:S02]  /*6630*/  UISETP.GE.OR UP0, UPT, UR5, UR8, UP0 ;  /* 0x000000080500728c */ /* 0x000fe40008706670 */
[----:B------:R-:W-:Y:S02]  /*6640*/  USHF.R.U32.HI UR4, URZ, UR41, UR4 ;  /* 0x00000029ff047299 */ /* 0x000fe40008011604 */
[----:B------:R-:W-:Y:S02]  /*6650*/  UIMAD.WIDE.U32 UR8, UR5, UR40, URZ ;  /* 0x00000028050872a5 */ /* 0x000fe4000f8e00ff */
[----:B------:R-:W-:Y:S02]  /*6660*/  USEL UR11, UR6, UR4, !UP2 ;  /* 0x00000004060b7287 */ /* 0x000fe4000d000000 */
[----:B------:R-:W-:Y:S02]  /*6670*/  UIADD3 UR8, UPT, UPT, -UR5, URZ, URZ ;  /* 0x000000ff05087290 */ /* 0x000fe4000fffe1ff */
[----:B------:R-:W-:Y:S01]  /*6680*/  UIADD3 UR10, UPT, UPT, -UR11, URZ, URZ ;  /* 0x000000ff0b0a7290 */ /* 0x000fe2000fffe1ff */
[----:B------:R-:W-:Y:S01]  /*6690*/  @!UP0 UMOV UR4, UR9 ;  /* 0x0000000900048c82 */ /* 0x000fe20008000000 */
[----:B------:R-:W-:Y:S02]  /*66a0*/  UIADD3 UR9, UPT, UPT, -UR6, URZ, URZ ;  /* 0x000000ff06097290 */ /* 0x000fe4000fffe1ff */
[----:B------:R-:W-:Y:S02]  /*66b0*/  @!UP0 USHF.R.U32.HI UR4, URZ, UR41, UR4 ;  /* 0x00000029ff048299 */ /* 0x000fe40008011604 */
[----:B------:R-:W-:Y:S02]  /*66c0*/  UIMAD UR10, UR45, UR10, UR6 ;  /* 0x0000000a2d0a72a4 */ /* 0x000fe4000f8e0206 */
[----:B------:R-:W-:Y:S04]  /*66d0*/  @!UP0 USEL UR4, UR5, UR4, !UP2 ;  /* 0x0000000405048287 */ /* 0x000fe8000d000000 */
[----:B------:R-:W-:Y:S02]  /*66e0*/  @!UP0 UIMAD UR10, UR7, UR10, UR4 ;  /* 0x0000000a070a82a4 */ /* 0x000fe4000f8e0204 */
[----:B------:R-:W-:Y:S02]  /*66f0*/  @!UP0 UIADD3 UR11, UPT, UPT, UR11, -UR4, URZ ;  /* 0x800000040b0b8290 */ /* 0x000fe4000fffe0ff */
[----:B------:R-:W-:Y:S02]  /*6700*/  UIMAD UR7, UR42, UR8, UR38 ;  /* 0x000000082a0772a4 */ /* 0x000fe4000f8e0226 */
[----:B------:R-:W-:Y:S02]  /*6710*/  @!UP0 UIMAD UR6, UR11, UR45, UR5 ;  /* 0x0000002d0b0682a4 */ /* 0x000fe4000f8e0205 */
[----:B------:R-:W-:Y:S01]  /*6720*/  UIMAD UR4, UR58, UR9, UR37 ;  /* 0x000000093a0472a4 */ /* 0x000fe2000f8e0225 */
[----:B------:R-:W-:Y:S02]  /*6730*/  @!UP0 UMOV UR5, UR10 ;  /* 0x0000000a00058c82 */ /* 0x000fe40008000000 */
[----:B------:R-:W-:Y:S02]  /*6740*/  UIMAD UR38, UR5, UR42, UR7 ;  /* 0x0000002a052672a4 */ /* 0x000fe4000f8e0207 */
[----:B------:R-:W-:Y:S11]  /*6750*/  UIMAD UR37, UR6, UR58, UR4 ;  /* 0x0000003a062572a4 */ /* 0x000ff6000f8e0204 */
[----:B------:R-:W-:Y:S01]  /*6760*/  @!UPT UIADD3 URZ, UPT, UPT, URZ, URZ, URZ ;  /* 0x000000fffffff290 */ /* 0x000fe2000fffe0ff */
.L_x_110:
[----:B------:R-:W-:Y:S01]  /*6770*/  UISETP.NE.AND UP0, UPT, UR39, 0x1, UPT ;  /* 0x000000012700788c */ /* 0x000fe2000bf05270 */
[----:B------:R-:W-:Y:S01]  /*6780*/  LOP3.LUT P0, RZ, R56, 0x1b0, RZ, 0xc0, !PT ;  /* 0x000001b038ff7812 */ /* 0x000fe2000780c0ff */
[----:B------:R-:W-:Y:S01]  /*6790*/  USHF.L.U32 UR50, UR32, 0x7, URZ ;  /* 0x0000000720327899 */ /* 0x000fe200080006ff */
[----:B------:R-:W-:Y:S01]  /*67a0*/  BSSY.RECONVERGENT B6, `(.L_x_111) ;  /* 0x0000034000067945 */ /* 0x000fe20003800200 */
[----:B------:R-:W-:Y:S01]  /*67b0*/  USHF.L.U32 UR49, UR34, 0x7, URZ ;  /* 0x0000000722317899 */ /* 0x000fe200080006ff */
[----:B------:R-:W-:Y:S06]  /*67c0*/  IADD3 R58, PT, PT, R58, 0x1, RZ ;  /* 0x000000013a3a7810 */ /* 0x000fec0007ffe0ff */
[----:B------:R-:W2:Y:S01]  /*67d0*/  @!UP0 LDCU.128 UR12, c[0x0][0xb10] ;  /* 0x00016200ff0c87ac */ /* 0x000ea20008000c00 */
[----:B------:R-:W3:Y:S01]  /*67e0*/  @!UP0 LDCU UR5, c[0x0][0xb0c] ;  /* 0x00016180ff0587ac */ /* 0x000ee20008000800 */
[----:B------:R-:W4:Y:S01]  /*67f0*/  @!UP0 LDCU UR10, c[0x0][0xb20] ;  /* 0x00016400ff0a87ac */ /* 0x000f220008000800 */
[----:B--2---:R-:W-:Y:S02]  /*6800*/  UIMAD.WIDE.U32 UR8, UR38, UR12, URZ ;  /* 0x0000000c260872a5 */ /* 0x004fe4000f8e00ff */
[----:B------:R-:W-:Y:S02]  /*6810*/  UIMAD.WIDE.U32 UR6, UR37, UR15, URZ ;  /* 0x0000000f250672a5 */ /* 0x000fe4000f8e00ff */
[----:B------:R-:W-:Y:S03]  /*6820*/  @!UP0 UISETP.NE.AND UP1, UPT, UR14, 0x1, UPT ;  /* 0x000000010e00888c */ /* 0x000fe6000bf25270 */
[----:B------:R-:W-:Y:S01]  /*6830*/  @!UP0 UMOV UR4, UR9 ;  /* 0x0000000900048c82 */ /* 0x000fe20008000000 */
[----:B---3--:R-:W-:Y:S02]  /*6840*/  @!UP0 UISETP.NE.AND UP2, UPT, UR5, 0x1, UPT ;  /* 0x000000010500888c */ /* 0x008fe4000bf45270 */
[----:B------:R-:W-:Y:S01]  /*6850*/  @!UP0 USHF.R.U32.HI UR4, URZ, UR13, UR4 ;  /* 0x0000000dff048299 */ /* 0x000fe20008011604 */
[----:B------:R-:W-:Y:S02]  /*6860*/  @!UP0 UMOV UR6, UR7 ;  /* 0x0000000700068c82 */ /* 0x000fe40008000000 */
[----:B----4-:R-:W-:Y:S02]  /*6870*/  @!UP0 USHF.R.U32.HI UR6, URZ, UR10, UR6 ;  /* 0x0000000aff068299 */ /* 0x010fe40008011606 */
[----:B------:R-:W-:Y:S02]  /*6880*/  @!UP0 USEL UR7, UR38, UR4, !UP2 ;  /* 0x0000000426078287 */ /* 0x000fe4000d000000 */
[----:B------:R-:W-:Y:S04]  /*6890*/  @!UP0 USEL UR6, UR37, UR6, !UP1 ;  /* 0x0000000625068287 */ /* 0x000fe8000c800000 */
[----:B------:R-:W-:Y:S02]  /*68a0*/  @!UP0 UIADD3 UR4, UPT, UPT, -UR7, UR6, URZ ;  /* 0x0000000607048290 */ /* 0x000fe4000fffe1ff */
[----:B------:R-:W-:Y:S02]  /*68b0*/  @!UP0 UIADD3 UR6, UPT, UPT, UR7, -UR6, URZ ;  /* 0x8000000607068290 */ /* 0x000fe4000fffe0ff */
[----:B------:R-:W-:Y:S02]  /*68c0*/  @!UP0 UIMAD UR38, UR4, UR5, UR38 ;  /* 0x00000005042682a4 */ /* 0x000fe4000f8e0226 */
[----:B------:R-:W-:Y:S01]  /*68d0*/  @!UP0 UIMAD UR37, UR6, UR14, UR37 ;  /* 0x0000000e062582a4 */ /* 0x000fe2000f8e0225 */
[----:B------:R-:W-:Y:S11]  /*68e0*/  @!P0 BRA `(.L_x_112) ;  /* 0x00000000007c8947 */ /* 0x000ff60003800000 */
[----:B------:R-:W2:Y:S01]  /*68f0*/  LDCU.64 UR8, c[0x4][0x80] ;  /* 0x01001000ff0877ac */ /* 0x000ea20008000a00 */
[----:B------:R-:W-:Y:S01]  /*6900*/  MOV R2, 0x0 ;  /* 0x0000000000027802 */ /* 0x000fe20000000f00 */
[----:B------:R-:W-:Y:S02]  /*6910*/  HFMA2 R12, -RZ, RZ, 0, 5.9604644775390625e-08 ;  /* 0x00000001ff0c7431 */ /* 0x000fe400000001ff */
[----:B------:R-:W-:Y:S01]  /*6920*/  IMAD.MOV.U32 R8, RZ, RZ, 0x70 ;  /* 0x00000070ff087424 */ /* 0x000fe200078e00ff */
[----:B------:R3:W4:Y:S01]  /*6930*/  LDC.64 R14, c[0x4][R2] ;  /* 0x01000000020e7b82 */ /* 0x0007220000000a00 */
[----:B------:R-:W1:Y:S01]  /*6940*/  LDCU.64 UR6, c[0x4][0x88] ;  /* 0x01001100ff0677ac */ /* 0x000e620008000a00 */
[----:B------:R-:W-:Y:S01]  /*6950*/  IMAD.MOV.U32 R13, RZ, RZ, RZ ;  /* 0x000000ffff0d7224 */ /* 0x000fe200078e00ff */
[----:B------:R-:W1:Y:S01]  /*6960*/  LDCU.64 UR4, c[0x4][0x8] ;  /* 0x01000100ff0477ac */ /* 0x000e620008000a00 */
[----:B--2---:R-:W-:Y:S01]  /*6970*/  MOV R5, UR9 ;  /* 0x0000000900057c02 */ /* 0x004fe20008000f00 */
[----:B------:R-:W-:Y:S01]  /*6980*/  IMAD.U32 R4, RZ, RZ, UR8 ;  /* 0x00000008ff047e24 */ /* 0x000fe2000f8e00ff */
[----:B-1----:R-:W-:Y:S01]  /*6990*/  MOV R7, UR7 ;  /* 0x0000000700077c02 */ /* 0x002fe20008000f00 */
[----:B------:R-:W-:Y:S01]  /*69a0*/  IMAD.U32 R6, RZ, RZ, UR6 ;  /* 0x00000006ff067e24 */ /* 0x000fe2000f8e00ff */
[----:B------:R-:W-:Y:S01]  /*69b0*/  MOV R11, UR5 ;  /* 0x00000005000b7c02 */ /* 0x000fe20008000f00 */
[----:B------:R-:W-:Y:S02]  /*69c0*/  IMAD.U32 R10, RZ, RZ, UR4 ;  /* 0x00000004ff0a7e24 */ /* 0x000fe4000f8e00ff */
[----:B------:R-:W-:Y:S07]  /*69d0*/  LEPC R20, `(.L_x_113) ;  /* 0x000000001014794e */ /* 0x000fee0000000000 */
[----:B---345:R-:W-:Y:S05]  /*69e0*/  CALL.ABS.NOINC R14 ;  /* 0x000000000e007343 */ /* 0x038fea0003c00000 */
.L_x_113:
[----:B------:R-:W1:Y:S01]  /*69f0*/  LDCU.64 UR8, c[0x4][0x80] ;  /* 0x01001000ff0877ac */ /* 0x000e620008000a00 */
[----:B------:R-:W2:Y:S01]  /*6a00*/  LDC.64 R2, c[0x4][R2] ;  /* 0x0100000002027b82 */ /* 0x000ea20000000a00 */
[----:B------:R-:W-:Y:S02]  /*6a10*/  HFMA2 R12, -RZ, RZ, 0, 5.9604644775390625e-08 ;  /* 0x00000001ff0c7431 */ /* 0x000fe400000001ff */
[----:B------:R-:W-:Y:S02]  /*6a20*/  IMAD.MOV.U32 R8, RZ, RZ, 0x70 ;  /* 0x00000070ff087424 */ /* 0x000fe400078e00ff */
[----:B------:R-:W-:Y:S01]  /*6a30*/  IMAD.MOV.U32 R13, RZ, RZ, RZ ;  /* 0x000000ffff0d7224 */ /* 0x000fe200078e00ff */
[----:B------:R-:W3:Y:S01]  /*6a40*/  LDCU.64 UR6, c[0x4][0x88] ;  /* 0x01001100ff0677ac */ /* 0x000ee20008000a00 */
[----:B------:R-:W4:Y:S01]  /*6a50*/  LDCU.64 UR4, c[0x4][0x8] ;  /* 0x01000100ff0477ac */ /* 0x000f220008000a00 */
[----:B-1----:R-:W-:Y:S02]  /*6a60*/  MOV R4, UR8 ;  /* 0x0000000800047c02 */ /* 0x002fe40008000f00 */
[----:B------:R-:W-:Y:S02]  /*6a70*/  MOV R5, UR9 ;  /* 0x0000000900057c02 */ /* 0x000fe40008000f00 */
[----:B---3--:R-:W-:Y:S01]  /*6a80*/  MOV R7, UR7 ;  /* 0x0000000700077c02 */ /* 0x008fe20008000f00 */
[----:B------:R-:W-:Y:S01]  /*6a90*/  IMAD.U32 R6, RZ, RZ, UR6 ;  /* 0x00000006ff067e24 */ /* 0x000fe2000f8e00ff */
[----:B----4-:R-:W-:Y:S01]  /*6aa0*/  MOV R11, UR5 ;  /* 0x00000005000b7c02 */ /* 0x010fe20008000f00 */
[----:B------:R-:W-:Y:S02]  /*6ab0*/  IMAD.U32 R10, RZ, RZ, UR4 ;  /* 0x00000004ff0a7e24 */ /* 0x000fe4000f8e00ff */
[----:B------:R-:W-:Y:S07]  /*6ac0*/  LEPC R20, `(.L_x_112) ;  /* 0x000000001014794e */ /* 0x000fee0000000000 */
[----:B--2---:R-:W-:Y:S05]  /*6ad0*/  CALL.ABS.NOINC R2 ;  /* 0x0000000002007343 */ /* 0x004fea0003c00000 */
.L_x_112:
[----:B------:R-:W-:Y:S05]  /*6ae0*/  BSYNC.RECONVERGENT B6 ;  /* 0x0000000000067941 */ /* 0x000fea0003800200 */
.L_x_111:
[----:B------:R-:W-:Y:S02]  /*6af0*/  R2UR UR6, R55 ;  /* 0x00000000370672ca */ /* 0x000fe400000e0000 */
[----:B------:R-:W-:Y:S02]  /*6b00*/  R2UR UR5, R68 ;  /* 0x00000000440572ca */ /* 0x000fe400000e0000 */
[----:B------:R-:W-:Y:S02]  /*6b10*/  R2UR UR4, R67 ;  /* 0x00000000430472ca */ /* 0x000fe400000e0000 */
[----:B------:R-:W-:Y:S02]  /*6b20*/  ISETP.NE.U32.AND P4, PT, R50, RZ, PT ;  /* 0x000000ff3200720c */ /* 0x000fe40003f85070 */
[----:B------:R-:W-:Y:S02]  /*6b30*/  ISETP.NE.U32.AND P2, PT, RZ, UR60, PT ;  /* 0x0000003cff007c0c */ /* 0x000fe4000bf45070 */
[----:B------:R-:W-:Y:S02]  /*6b40*/  ISETP.NE.AND.EX P4, PT, R51, RZ, PT, P4 ;  /* 0x000000ff3300720c */ /* 0x000fe40003f85340 */
[----:B------:R-:W-:Y:S01]  /*6b50*/  ISETP.NE.AND.EX P2, PT, RZ, UR61, PT, P2 ;  /* 0x0000003dff007c0c */ /* 0x000fe2000bf45320 */
[----:B------:R-:W-:Y:S02]  /*6b60*/  UISETP.NE.AND UP2, UPT, UR6, URZ, UPT ;  /* 0x000000ff0600728c */ /* 0x000fe4000bf45270 */
[----:B------:R-:W-:Y:S04]  /*6b70*/  UISETP.NE.U32.AND UP0, UPT, UR5, URZ, UPT ;  /* 0x000000ff0500728c */ /* 0x000fe8000bf05070 */
[----:B------:R-:W-:Y:S01]  /*6b80*/  UISETP.NE.AND.EX UP1, UPT, UR4, URZ, UPT, UP0 ;  /* 0x000000ff0400728c */ /* 0x000fe2000bf25300 */
[----:B------:R-:W-:Y:S01]  /*6b90*/  PLOP3.LUT P1, PT, PT, PT, UP2, 0x80, 0x8 ;  /* 0x000000000008781c */ /* 0x000fe20003f2f028 */
[----:B------:R-:W-:Y:S03]  /*6ba0*/  UPLOP3.LUT UP0, UPT, UPT, UPT, UPT, 0x40, 0x4 ;  /* 0x000000000004789c */ /* 0x000fe60003f0e870 */
[----:B------:R-:W-:Y:S06]  /*6bb0*/  @UP2 UPLOP3.LUT UP0, UPT, UPT, UPT, UP1, 0x80, 0x8 ;  /* 0x000000000008289c */ /* 0x000fec0003f0f010 */
[----:B------:R-:W-:Y:S01]  /*6bc0*/  PLOP3.LUT P0, PT, PT, PT, UP0, 0x80, 0x8 ;  /* 0x000000000008781c */ /* 0x000fe20003f0f008 */
[----:B------:R-:W-:Y:S01]  /*6bd0*/  @!UPT UIADD3 URZ, UPT, UPT, URZ, URZ, URZ ;  /* 0x000000fffffff290 */ /* 0x000fe2000fffe0ff */
[----:B------:R-:W-:Y:S11]  /*6be0*/  BRA.U !UP1, `(.L_x_114) ;  /* 0x0000000109407547 */ /* 0x000ff6000b800000 */
[----:B------:R-:W-:Y:S01]  /*6bf0*/  UISETP.NE.U32.AND UP0, UPT, UR60, URZ, UPT ;  /* 0x000000ff3c00728c */ /* 0x000fe2000bf05070 */
[----:B------:R-:W-:Y:S01]  /*6c00*/  R2UR UR6, R68 ;  /* 0x00000000440672ca */ /* 0x000fe200000e0000 */
[----:B------:R-:W2:Y:S01]  /*6c10*/  LDCU.64 UR8, c[0x0][0x358] ;  /* 0x00006b00ff0877ac */ /* 0x000ea20008000a00 */
[----:B------:R-:W-:Y:S02]  /*6c20*/  HFMA2 R26, -RZ, RZ, 0, 5.9604644775390625e-08 ;  /* 0x00000001ff1a7431 */ /* 0x000fe400000001ff */
[----:B-1----:R-:W-:Y:S01]  /*6c30*/  IMAD.MOV.U32 R0, RZ, RZ, 0x1 ;  /* 0x00000001ff007424 */ /* 0x002fe200078e00ff */
[----:B------:R-:W-:Y:S06]  /*6c40*/  UISETP.NE.AND.EX UP0, UPT, UR61, URZ, UPT, UP0 ;  /* 0x000000ff3d00728c */ /* 0x000fec000bf05300 */
[----:B------:R-:W-:Y:S05]  /*6c50*/  PLOP3.LUT P3, PT, PT, PT, UP0, 0x80, 0x8 ;  /* 0x000000000008781c */ /* 0x000fea0003f6f008 */
[----:B------:R-:W1:Y:S01]  /*6c60*/  @UP0 LDCU.64 UR4, c[0x0][0x888] ;  /* 0x00011100ff0407ac */ /* 0x000e620008000a00 */
[----:B------:R-:W-:Y:S07]  /*6c70*/  @UP0 UIMAD UR6, UR36, UR6, URZ ;  /* 0x00000006240602a4 */ /* 0x000fee000f8e02ff */
[----:B------:R-:W-:Y:S01]  /*6c80*/  @!P3 PRMT R26, R0, 0x7610, R26 ;  /* 0x00007610001ab816 */ /* 0x000fe2000000001a */
[----:B-1----:R-:W-:Y:S06]  /*6c90*/  @UP0 UIMAD.WIDE UR4, UR6, 0x4, UR4 ;  /* 0x00000004060408a5 */ /* 0x002fec000f8e0204 */
[----:B------:R-:W-:Y:S02]  /*6ca0*/  IMAD.U32 R2, RZ, RZ, UR4 ;  /* 0x00000004ff027e24 */ /* 0x000fe4000f8e00ff */
[----:B------:R-:W-:Y:S03]  /*6cb0*/  IMAD.U32 R3, RZ, RZ, UR5 ;  /* 0x00000005ff037e24 */ /* 0x000fe6000f8e00ff */
[----:B------:R-:W1:Y:S02]  /*6cc0*/  @!UP0 LDCU UR4, c[0x0][0x880] ;  /* 0x00011000ff0487ac */ /* 0x000e640008000800 */
[----:B--2--5:R2:W5:Y:S02]  /*6cd0*/  @P3 LDG.E R27, desc[UR8][R2.64] ;  /* 0x00000008021b3981 */ /* 0x024564000c1e1900 */
[----:B-12---:R-:W-:Y:S02]  /*6ce0*/  @!P3 MOV R27, UR4 ;  /* 0x00000004001bbc02 */ /* 0x006fe40008000f00 */
.L_x_114:
[----:B------:R-:W-:Y:S05]  /*6cf0*/  @!P4 BRA `(.L_x_115) ;  /* 0x000000000024c947 */ /* 0x000fea0003800000 */
[----:B------:R-:W-:Y:S01]  /*6d00*/  ISETP.NE.U32.AND P3, PT, R48, RZ, PT ;  /* 0x000000ff3000720c */ /* 0x000fe20003f65070 */
[----:B------:R-:W2:Y:S03]  /*6d10*/  LDCU.64 UR4, c[0x0][0x358] ;  /* 0x00006b00ff0477ac */ /* 0x000ea60008000a00 */
[----:B------:R-:W-:Y:S11]  /*6d20*/  ISETP.NE.AND.EX P3, PT, R49, RZ, PT, P3 ;  /* 0x000000ff3100720c */ /* 0x000ff60003f65330 */
[----:B------:R-:W-:Y:S02]  /*6d30*/  @!UPT UIADD3 URZ, UPT, UPT, URZ, URZ, URZ ;  /* 0x000000fffffff290 */ /* 0x000fe4000fffe0ff */
[----:B------:R-:W3:Y:S01]  /*6d40*/  @P3 LDC.64 R2, c[0x0][0x8a8] ;  /* 0x00022a00ff023b82 */ /* 0x000ee20000000a00 */
[----:B-1----:R-:W-:Y:S04]  /*6d50*/  @P3 IMAD R0, R50, UR36, RZ ;  /* 0x0000002432003c24 */ /* 0x002fe8000f8e02ff */
[----:B---3--:R-:W-:Y:S05]  /*6d60*/  @P3 IMAD.WIDE R2, R0, 0x4, R2 ;  /* 0x0000000400023825 */ /* 0x008fea00078e0202 */
[----:B--2--5:R2:W5:Y:S02]  /*6d70*/  @P3 LDG.E R24, desc[UR4][R2.64] ;  /* 0x0000000402183981 */ /* 0x024564000c1e1900 */
[----:B--2---:R-:W3:Y:S02]  /*6d80*/  @!P3 LDC R24, c[0x0][0x8a0] ;  /* 0x00022800ff18bb82 */ /* 0x004ee40000000800 */
.L_x_115:
[----:B-----5:R-:W-:Y:S01]  /*6d90*/  FSETP.NEU.AND P3, PT, R27, RZ, PT ;  /* 0x000000ff1b00720b */ /* 0x020fe20003f6d000 */
[----:B------:R-:W-:Y:S01]  /*6da0*/  BSSY B1, `(.L_x_116) ;  /* 0x0000038000017945 */ /* 0x000fe20003800000 */
[----:B------:R-:W-:Y:S01]  /*6db0*/  SEL R3, RZ, 0xffffffff, P2 ;  /* 0xffffffffff037807 */ /* 0x000fe20001000000 */
[----:B------:R-:W-:Y:S01]  /*6dc0*/  IMAD.MOV.U32 R74, RZ, RZ, 0x1 ;  /* 0x00000001ff4a7424 */ /* 0x000fe200078e00ff */
[----:B------:R-:W-:Y:S01]  /*6dd0*/  @P1 LOP3.LUT P2, RZ, R26, 0xff, RZ, 0xc0, !PT ;  /* 0x000000ff1aff1812 */ /* 0x000fe2000784c0ff */
[C---:B------:R-:W-:Y:S01]  /*6de0*/  IMAD R25, R22.reuse, 0x80, R23 ;  /* 0x0000008016197824 */ /* 0x040fe200078e0217 */
[----:B-1----:R-:W-:Y:S01]  /*6df0*/  @P1 SEL R0, RZ, 0xffffffff, P3 ;  /* 0xffffffffff001807 */ /* 0x002fe20001800000 */
[----:B------:R-:W-:Y:S01]  /*6e00*/  IMAD R59, R65, -0x10, R63 ;  /* 0xfffffff0413b7824 */ /* 0x000fe200078e023f */
[----:B------:R-:W-:Y:S01]  /*6e10*/  LEA R71, R22, UR43, 0x3 ;  /* 0x0000002b16477c11 */ /* 0x000fe2000f8e18ff */
[----:B------:R-:W-:Y:S01]  /*6e20*/  IMAD.MOV.U32 R73, RZ, RZ, RZ ;  /* 0x000000ffff497224 */ /* 0x000fe200078e00ff */
[C---:B------:R-:W-:Y:S02]  /*6e30*/  @P0 SEL R0, R3.reuse, R0, !P2 ;  /* 0x0000000003000207 */ /* 0x040fe40005000000 */
[----:B------:R-:W-:Y:S02]  /*6e40*/  CS2R R46, SRZ ;  /* 0x00000000002e7805 */ /* 0x000fe4000001ff00 */
[----:B------:R-:W-:Y:S02]  /*6e50*/  PLOP3.LUT P2, PT, PT, PT, UP1, 0x80, 0x8 ;  /* 0x000000000008781c */ /* 0x000fe40003f4f018 */
[----:B------:R-:W-:Y:S02]  /*6e60*/  CS2R R44, SRZ ;  /* 0x00000000002c7805 */ /* 0x000fe4000001ff00 */
[----:B------:R-:W-:Y:S02]  /*6e70*/  @P1 LOP3.LUT R0, R0, 0x1, RZ, 0xc0, !PT ;  /* 0x0000000100001812 */ /* 0x000fe400078ec0ff */
[----:B------:R-:W-:Y:S02]  /*6e80*/  CS2R R42, SRZ ;  /* 0x00000000002a7805 */ /* 0x000fe4000001ff00 */
[----:B------:R-:W-:Y:S02]  /*6e90*/  LOP3.LUT P4, R57, R26, 0xff, RZ, 0xc0, !PT ;  /* 0x000000ff1a397812 */ /* 0x000fe4000788c0ff */
[----:B------:R-:W-:Y:S02]  /*6ea0*/  CS2R R40, SRZ ;  /* 0x0000000000287805 */ /* 0x000fe4000001ff00 */
[----:B------:R-:W-:Y:S02]  /*6eb0*/  ISETP.NE.U32.OR P5, PT, R0, 0x1, !P1 ;  /* 0x000000010000780c */ /* 0x000fe40004fa5470 */
[----:B------:R-:W-:Y:S02]  /*6ec0*/  CS2R R38, SRZ ;  /* 0x0000000000267805 */ /* 0x000fe4000001ff00 */
[----:B------:R-:W-:Y:S02]  /*6ed0*/  SEL R2, RZ, 0xffffffff, P3 ;  /* 0xffffffffff027807 */ /* 0x000fe40001800000 */
[----:B------:R-:W-:Y:S02]  /*6ee0*/  CS2R R36, SRZ ;  /* 0x0000000000247805 */ /* 0x000fe4000001ff00 */
[----:B------:R-:W-:Y:S02]  /*6ef0*/  P2R R70, PR, RZ, 0x20 ;  /* 0x00000020ff467803 */ /* 0x000fe40000000000 */
[----:B------:R-:W-:Y:S02]  /*6f00*/  CS2R R34, SRZ ;  /* 0x0000000000227805 */ /* 0x000fe4000001ff00 */
[----:B------:R-:W-:Y:S02]  /*6f10*/  CS2R R32, SRZ ;  /* 0x0000000000207805 */ /* 0x000fe4000001ff00 */
[----:B------:R-:W-:Y:S04]  /*6f20*/  @P2 SEL R2, R3, R2, !P4 ;  /* 0x0000000203022207 */ /* 0x000fe80006000000 */
[----:B------:R-:W-:Y:S02]  /*6f30*/  LOP3.LUT R2, R2, 0x1, RZ, 0xc0, !PT ;  /* 0x0000000102027812 */ /* 0x000fe400078ec0ff */
[----:B------:R-:W-:Y:S02]  /*6f40*/  @P5 SHF.L.U32 R0, RZ, 0x1f, RZ ;  /* 0x0000001fff005819 */ /* 0x000fe400000006ff */
[----:B------:R-:W-:Y:S02]  /*6f50*/  ISETP.NE.U32.AND P2, PT, R2, 0x1, PT ;  /* 0x000000010200780c */ /* 0x000fe40003f45070 */
[----:B------:R1:W2:Y:S02]  /*6f60*/  @P5 SYNCS.PHASECHK.TRANS64.TRYWAIT P1, [UR43+0x80], R0 ;  /* 0x00008000ff0055a7 */ /* 0x0002a4000802112b */
[----:B------:R-:W-:Y:S02]  /*6f70*/  P2R R75, PR, RZ, 0x4 ;  /* 0x00000004ff4b7803 */ /* 0x000fe40000000000 */
[----:B-1----:R-:W-:Y:S04]  /*6f80*/  SHF.L.U32 R0, R61, 0x1f, RZ ;  /* 0x0000001f3d007819 */ /* 0x002fe800000006ff */
[----:B------:R1:W4:Y:S01]  /*6f90*/  SYNCS.PHASECHK.TRANS64.TRYWAIT P0, [R71+URZ+0xf0], R0 ;  /* 0x0000f000470075a7 */ /* 0x00032200080011ff */
[----:B--2---:R-:W-:Y:S01]  /*6fa0*/  @P5 SEL R74, RZ, 0x1, !P1 ;  /* 0x00000001ff4a5807 */ /* 0x004fe20004800000 */
[----:B-1----:R-:W-:Y:S06]  /*6fb0*/  @!P5 BRA `(.L_x_117) ;  /* 0x000000000058d947 */ /* 0x002fec0003800000 */
[----:B------:R-:W-:Y:S01]  /*6fc0*/  IMAD.MOV.U32 R46, RZ, RZ, RZ ;  /* 0x000000ffff2e7224 */ /* 0x000fe200078e00ff */
[----:B------:R-:W-:Y:S01]  /*6fd0*/  ISETP.NE.AND P1, PT, R74, RZ, PT ;  /* 0x000000ff4a00720c */ /* 0x000fe20003f25270 */
[----:B------:R-:W-:Y:S01]  /*6fe0*/  BSSY B0, `(.L_x_118) ;  /* 0x000000c000007945 */ /* 0x000fe20003800000 */
[----:B------:R-:W-:Y:S02]  /*6ff0*/  CS2R R34, SRZ ;  /* 0x0000000000227805 */ /* 0x000fe4000001ff00 */
[----:B------:R-:W-:Y:S02]  /*7000*/  CS2R R32, SRZ ;  /* 0x0000000000207805 */ /* 0x000fe4000001ff00 */
[----:B------:R-:W-:Y:S02]  /*7010*/  CS2R R38, SRZ ;  /* 0x0000000000267805 */ /* 0x000fe4000001ff00 */
[----:B------:R-:W-:Y:S02]  /*7020*/  CS2R R36, SRZ ;  /* 0x0000000000247805 */ /* 0x000fe4000001ff00 */
[----:B------:R-:W-:Y:S02]  /*7030*/  CS2R R42, SRZ ;  /* 0x00000000002a7805 */ /* 0x000fe4000001ff00 */
[----:B------:R-:W-:Y:S02]  /*7040*/  CS2R R40, SRZ ;  /* 0x0000000000287805 */ /* 0x000fe4000001ff00 */
[----:B------:R-:W-:Y:S01]  /*7050*/  CS2R R44, SRZ ;  /* 0x00000000002c7805 */ /* 0x000fe2000001ff00 */
[----:B------:R-:W-:Y:S06]  /*7060*/  @P1 BRA `(.L_x_119) ;  /* 0x00000000000c1947 */ /* 0x000fec0003800000 */
[----:B------:R-:W-:Y:S04]  /*7070*/  SHF.L.U32 R3, RZ, 0x1f, RZ ;  /* 0x0000001fff037819 */ /* 0x000fe800000006ff */
[----:B------:R-:W1:Y:S02]  /*7080*/  SYNCS.PHASECHK.TRANS64.TRYWAIT P1, [UR43+0x80], R3 ;  /* 0x00008003ff0075a7 */ /* 0x000e64000802112b */
[----:B-1----:R-:W-:Y:S05]  /*7090*/  @!P1 BRA `(.L_x_120) ;  /* 0x0000004c001c9947 */ /* 0x002fea0003800000 */
.L_x_119:
[----:B------:R-:W-:Y:S05]  /*70a0*/  BSYNC B0 ;  /* 0x0000000000007941 */ /* 0x000fea0003800000 */
.L_x_118:
[----:B------:R-:W-:Y:S01]  /*70b0*/  ISETP.NE.AND P1, PT, R75, RZ, PT ;  /* 0x000000ff4b00720c */ /* 0x000fe20003f25270 */
[----:B------:R-:W-:Y:S11]  /*70c0*/  HFMA2 R73, -RZ, RZ, 0, 5.9604644775390625e-08 ;  /* 0x00000001ff497431 */ /* 0x000ff600000001ff */
[----:B------:R-:W-:Y:S01]  /*70d0*/  @!UPT UIADD3 URZ, UPT, UPT, URZ, URZ, URZ ;  /* 0x000000fffffff290 */ /* 0x000fe2000fffe0ff */
[----:B------:R2:W1:Y:S04]  /*70e0*/  @P1 LDS.128 R32, [R64] ;  /* 0x0000000040201984 */ /* 0x0004680000000c00 */
[----:B------:R2:W1:Y:S04]  /*70f0*/  @P1 LDS.128 R36, [R63+0x10] ;  /* 0x000010003f241984 */ /* 0x0004680000000c00 */
[----:B------:R2:W1:Y:S04]  /*7100*/  @P1 LDS.128 R40, [R62+0x20] ;  /* 0x000020003e281984 */ /* 0x0004680000000c00 */
[----:B------:R2:W1:Y:S02]  /*7110*/  @P1 LDS.128 R44, [R59+0x30] ;  /* 0x000030003b2c1984 */ /* 0x0004640000000c00 */
.L_x_117:
[----:B------:R-:W-:Y:S05]  /*7120*/  BSYNC B1 ;  /* 0x0000000000017941 */ /* 0x000fea0003800000 */
.L_x_116:
[----:B-1----:R-:W-:Y:S04]  /*7130*/  SHF.R.U32.HI R2, RZ, 0x15, R25 ;  /* 0x00000015ff027819 */ /* 0x002fe80000011619 */
[----:B------:R-:W-:Y:S01]  /*7140*/  LOP3.LUT P1, RZ, R2, 0x3, R52, 0x48, !PT ;  /* 0x0000000302ff7812 */ /* 0x000fe20007824834 */
[----:B------:R-:W-:Y:S01]  /*7150*/  @!UPT UIADD3 URZ, UPT, UPT, URZ, URZ, URZ ;  /* 0x000000fffffff290 */ /* 0x000fe2000fffe0ff */
[----:B----4-:R-:W-:Y:S11]  /*7160*/  @P0 BRA `(.L_x_121) ;  /* 0x0000000000080947 */ /* 0x010ff60003800000 */
[----:B------:R-:W1:Y:S02]  /*7170*/  SYNCS.PHASECHK.TRANS64.TRYWAIT P0, [R71+URZ+0xf0], R0 ;  /* 0x0000f000470075a7 */ /* 0x000e6400080011ff */
[----:B-1----:R-:W-:Y:S05]  /*7180*/  @!P0 BRA `(.L_x_122) ;  /* 0x0000004800f88947 */ /* 0x002fea0003800000 */
.L_x_121:
[----:B------:R-:W-:Y:S05]  /*7190*/  @!P1 BRA `(.L_x_123) ;  /* 0x0000000000409947 */ /* 0x000fea0003800000 */
[----:B------:R-:W4:Y:S01]  /*71a0*/  LDCU.64 UR8, c[0x4][0x70] ;  /* 0x01000e00ff0877ac */ /* 0x000f220008000a00 */
[----:B------:R-:W-:Y:S01]  /*71b0*/  MOV R3, 0x0 ;  /* 0x0000000000037802 */ /* 0x000fe20000000f00 */
[----:B------:R-:W-:Y:S02]  /*71c0*/  HFMA2 R12, -RZ, RZ, 0, 5.9604644775390625e-08 ;  /* 0x00000001ff0c7431 */ /* 0x000fe400000001ff */
[----:B------:R-:W-:Y:S02]  /*71d0*/  IMAD.MOV.U32 R8, RZ, RZ, 0x192 ;  /* 0x00000192ff087424 */ /* 0x000fe400078e00ff */
[----:B------:R-:W-:Y:S01]  /*71e0*/  IMAD.MOV.U32 R13, RZ, RZ, RZ ;  /* 0x000000ffff0d7224 */ /* 0x000fe200078e00ff */
[----:B------:R-:W5:Y:S01]  /*71f0*/  LDCU.64 UR6, c[0x4][0x78] ;  /* 0x01000f00ff0677ac */ /* 0x000f620008000a00 */
[----:B------:R-:W1:Y:S01]  /*7200*/  LDC.64 R2, c[0x4][R3] ;  /* 0x0100000003027b82 */ /* 0x000e620000000a00 */
[----:B------:R-:W2:Y:S01]  /*7210*/  LDCU.64 UR4, c[0x4][0x10] ;  /* 0x01000200ff0477ac */ /* 0x000ea20008000a00 */
[----:B----4-:R-:W-:Y:S01]  /*7220*/  MOV R5, UR9 ;  /* 0x0000000900057c02 */ /* 0x010fe20008000f00 */
[----:B------:R-:W-:Y:S01]  /*7230*/  IMAD.U32 R4, RZ, RZ, UR8 ;  /* 0x00000008ff047e24 */ /* 0x000fe2000f8e00ff */
[----:B-----5:R-:W-:Y:S01]  /*7240*/  MOV R7, UR7 ;  /* 0x0000000700077c02 */ /* 0x020fe20008000f00 */
[----:B------:R-:W-:Y:S01]  /*7250*/  IMAD.U32 R6, RZ, RZ, UR6 ;  /* 0x00000006ff067e24 */ /* 0x000fe2000f8e00ff */
[----:B--2---:R-:W-:Y:S01]  /*7260*/  MOV R11, UR5 ;  /* 0x00000005000b7c02 */ /* 0x004fe20008000f00 */
[----:B------:R-:W-:Y:S02]  /*7270*/  IMAD.U32 R10, RZ, RZ, UR4 ;  /* 0x00000004ff0a7e24 */ /* 0x000fe4000f8e00ff */
[----:B------:R-:W-:Y:S07]  /*7280*/  LEPC R20, `(.L_x_123) ;  /* 0x000000001014794e */ /* 0x000fee0000000000 */
[----:B-1-3--:R-:W-:Y:S05]  /*7290*/  CALL.ABS.NOINC R2 ;  /* 0x0000000002007343 */ /* 0x00afea0003c00000 */
.L_x_123:
[----:B------:R-:W-:Y:S05]  /*72a0*/  WARPSYNC.ALL ;  /* 0x0000000000007948 */ /* 0x000fea0003800000 */
[----:B------:R-:W-:Y:S01]  /*72b0*/  R2UR UR4, R25 ;  /* 0x00000000190472ca */ /* 0x000fe200000e0000 */
[----:B------:R-:W-:Y:S01]  /*72c0*/  BSSY.RECONVERGENT B0, `(.L_x_124) ;  /* 0x0000039000007945 */ /* 0x000fe20003800200 */
[----:B------:R-:W-:Y:S11]  /*72d0*/  ISETP.NE.AND P0, PT, R66, RZ, PT ;  /* 0x000000ff4200720c */ /* 0x000ff60003f05270 */
[----:B------:R-:W1:Y:S02]  /*72e0*/  LDTM.x16 R4, tmem[UR4] ;  /* 0x00000004000479ee */ /* 0x000e640008240000 */
[C---:B-1-3--:R-:W-:Y:S01]  /*72f0*/  FMUL R0, R24.reuse, R4 ;  /* 0x0000000418007220 */ /* 0x04afe20000400000 */
[C---:B------:R-:W-:Y:S01]  /*7300*/  FMUL R2, R24.reuse, R5 ;  /* 0x0000000518027220 */ /* 0x040fe20000400000 */
[C---:B------:R-:W-:Y:S01]  /*7310*/  FMUL R3, R24.reuse, R6 ;  /* 0x0000000618037220 */ /* 0x040fe20000400000 */
[C---:B------:R-:W-:Y:S01]  /*7320*/  FMUL R7, R24.reuse, R7 ;  /* 0x0000000718077220 */ /* 0x040fe20000400000 */
[C---:B------:R-:W-:Y:S01]  /*7330*/  FFMA R28, R27.reuse, R32, R0 ;  /* 0x000000201b1c7223 */ /* 0x040fe20000000000 */
        /* <DEDUP_REMOVED lines=10> */
[----:B------:R1:W-:Y:S01]  /*73e0*/  STS.128 [R64], R28 ;  /* 0x0000001c40007388 */ /* 0x0003e20000000c00 */
        /* <DEDUP_REMOVED lines=8> */
[----:B------:R1:W-:Y:S01]  /*7470*/  STS.128 [R63+0x10], R4 ;  /* 0x000010043f007388 */ /* 0x0003e20000000c00 */
[C---:B------:R-:W-:Y:S01]  /*7480*/  FMUL R13, R24.reuse, R17 ;  /* 0x00000011180d7220 */ /* 0x040fe20000400000 */
[C---:B------:R-:W-:Y:S01]  /*7490*/  FFMA R10, R27.reuse, R42, R10 ;  /* 0x0000002a1b0a7223 */ /* 0x040fe2000000000a */
[C---:B------:R-:W-:Y:S01]  /*74a0*/  FMUL R14, R24.reuse, R18 ;  /* 0x00000012180e7220 */ /* 0x040fe20000400000 */
[C---:B------:R-:W-:Y:S01]  /*74b0*/  FFMA R11, R27.reuse, R43, R15 ;  /* 0x0000002b1b0b7223 */ /* 0x040fe2000000000f */
[----:B------:R-:W-:Y:S01]  /*74c0*/  FMUL R19, R24, R19 ;  /* 0x0000001318137220 */ /* 0x000fe20000400000 */
[C---:B------:R-:W-:Y:S01]  /*74d0*/  FFMA R12, R27.reuse, R44, R12 ;  /* 0x0000002c1b0c7223 */ /* 0x040fe2000000000c */
[C---:B------:R-:W-:Y:S01]  /*74e0*/  FFMA R13, R27.reuse, R45, R13 ;  /* 0x0000002d1b0d7223 */ /* 0x040fe2000000000d */
[C---:B------:R-:W-:Y:S01]  /*74f0*/  FFMA R14, R27.reuse, R46, R14 ;  /* 0x0000002e1b0e7223 */ /* 0x040fe2000000000e */
[----:B------:R1:W-:Y:S01]  /*7500*/  STS.128 [R62+0x20], R8 ;  /* 0x000020083e007388 */ /* 0x0003e20000000c00 */
[----:B------:R-:W-:Y:S05]  /*7510*/  FFMA R15, R27, R47, R19 ;  /* 0x0000002f1b0f7223 */ /* 0x000fea0000000013 */
[----:B------:R1:W-:Y:S01]  /*7520*/  STS.128 [R59+0x30], R12 ;  /* 0x0000300c3b007388 */ /* 0x0003e20000000c00 */
[----:B------:R-:W-:Y:S01]  /*7530*/  @!PT LDS RZ, [RZ] ;  /* 0x00000000fffff984 */ /* 0x000fe20000000800 */
[----:B------:R-:W-:Y:S01]  /*7540*/  @!PT LDS RZ, [RZ] ;  /* 0x00000000fffff984 */ /* 0x000fe20000000800 */
[----:B------:R-:W-:Y:S01]  /*7550*/  @!PT LDS RZ, [RZ] ;  /* 0x00000000fffff984 */ /* 0x000fe20000000800 */
[----:B------:R-:W-:Y:S01]  /*7560*/  @!PT LDS RZ, [RZ] ;  /* 0x00000000fffff984 */ /* 0x000fe20000000800 */
[----:B------:R3:W-:Y:S06]  /*7570*/  MEMBAR.ALL.CTA ;  /* 0x0000000000007992 */ /* 0x0007ec0000008000 */
[----:B---3--:R-:W3:Y:S02]  /*7580*/  FENCE.VIEW.ASYNC.S ;  /* 0x00000000000073c6 */ /* 0x008ee40000000000 */
[----:B---3--:R-:W-:Y:S06]  /*7590*/  BAR.SYNC.DEFER_BLOCKING 0x1, 0x80 ;  /* 0x0042000000007b1d */ /* 0x008fec0000010000 */
[----:B------:R-:W-:Y:S05]  /*75a0*/  @P0 BRA `(.L_x_125) ;  /* 0x0000000000280947 */ /* 0x000fea0003800000 */
[----:B------:R-:W-:Y:S01]  /*75b0*/  UIADD3 UR4, UPT, UPT, UR43, 0x200, URZ ;  /* 0x000002002b047890 */ /* 0x000fe2000fffe0ff */
[----:B------:R-:W-:Y:S05]  /*75c0*/  UMOV UR51, UR36 ;  /* 0x0000002400337c82 */ /* 0x000fea0008000000 */
[----:B------:R-:W-:Y:S01]  /*75d0*/  MOV R56, UR4 ;  /* 0x0000000400387c02 */ /* 0x000fe20008000f00 */
[----:B------:R-:W-:Y:S03]  /*75e0*/  UIADD3 UR4, UP0, UPT, UR54, 0x680, URZ ;  /* 0x0000068036047890 */ /* 0x000fe6000ff1e0ff */
[----:B------:R-:W-:Y:S01]  /*75f0*/  R2UR UR48, R56 ;  /* 0x00000000383072ca */ /* 0x000fe200000e0000 */
[----:B------:R-:W-:Y:S11]  /*7600*/  UIADD3.X UR5, UPT, UPT, URZ, UR55, URZ, UP0, !UPT ;  /* 0x00000037ff057290 */ /* 0x000ff600087fe4ff */
[----:B------:R-:W-:Y:S01]  /*7610*/  @!UPT UIADD3 URZ, UPT, UPT, URZ, URZ, URZ ;  /* 0x000000fffffff290 */ /* 0x000fe2000fffe0ff */
[----:B------:R3:W-:Y:S01]  /*7620*/  UTMASTG.3D [UR48], [UR4] ;  /* 0x00000030040073b5 */ /* 0x0007e20008010000 */
[----:B------:R0:W-:Y:S01]  /*7630*/  UTMACMDFLUSH ;  /* 0x00000000000079b7 */ /* 0x0001e20000000000 */
[----:B---3--:R-:W-:Y:S04]  /*7640*/  DEPBAR.LE SB0, 0x1 ;  /* 0x000080400000791a */ /* 0x008fe80000000000 */
.L_x_125:
[----:B------:R-:W-:Y:S05]  /*7650*/  BSYNC.RECONVERGENT B0 ;  /* 0x0000000000007941 */ /* 0x000fea0003800200 */
.L_x_124:
[----:B------:R-:W-:Y:S01]  /*7660*/  BAR.SYNC.DEFER_BLOCKING 0x1, 0x80 ;  /* 0x0042000000007b1d */ /* 0x000fe20000010000 */
[----:B------:R-:W-:Y:S01]  /*7670*/  ISETP.NE.AND P1, PT, R70, RZ, PT ;  /* 0x000000ff4600720c */ /* 0x000fe20003f25270 */
[----:B------:R-:W-:Y:S01]  /*7680*/  UISETP.NE.AND UP0, UPT, UR52, URZ, UPT ;  /* 0x000000ff3400728c */ /* 0x000fe2000bf05270 */
[----:B------:R-:W-:Y:S11]  /*7690*/  LEA R2, R73, UR43, 0x3 ;  /* 0x0000002b49027c11 */ /* 0x000ff6000f8e18ff */
[----:B-1----:R-:W-:Y:S01]  /*76a0*/  @P1 SHF.L.U32 R4, RZ, 0x1f, RZ ;  /* 0x0000001fff041819 */ /* 0x002fe200000006ff */
[----:B------:R-:W-:Y:S06]  /*76b0*/  BRA.U !UP0, `(.L_x_126) ;  /* 0x0000000108247547 */ /* 0x000fec000b800000 */
[----:B------:R-:W1:Y:S01]  /*76c0*/  S2R R0, SR_CgaCtaId ;  /* 0x0000000000007919 */ /* 0x000e620000008800 */
[----:B------:R-:W-:Y:S01]  /*76d0*/  IMAD.U32 R3, RZ, RZ, UR47 ;  /* 0x0000002fff037e24 */ /* 0x000fe2000f8e00ff */
[----:B------:R-:W-:Y:S04]  /*76e0*/  UIADD3 UR4, UPT, UPT, UR47, 0x1, URZ ;  /* 0x000000012f047890 */ /* 0x000fe8000fffe0ff */
[----:B------:R-:W-:Y:S01]  /*76f0*/  @P1 LEA R3, R3, UR43, 0x3 ;  /* 0x0000002b03031c11 */ /* 0x000fe2000f8e18ff */
[----:B------:R-:W-:Y:S04]  /*7700*/  UISETP.NE.AND UP0, UPT, UR4, 0x4, UPT ;  /* 0x000000040400788c */ /* 0x000fe8000bf05270 */
[----:B------:R-:W-:Y:S01]  /*7710*/  @P1 VIADD R3, R3, 0xa0 ;  /* 0x000000a003031836 */ /* 0x000fe20000000000 */
[----:B------:R-:W-:Y:S04]  /*7720*/  USEL UR47, UR4, URZ, UP0 ;  /* 0x000000ff042f7287 */ /* 0x000fe80008000000 */
[----:B-1----:R-:W-:Y:S04]  /*7730*/  @P1 PRMT R0, R0, 0x654, R3 ;  /* 0x0000065400001816 */ /* 0x002fe80000000003 */
[----:B------:R1:W-:Y:S04]  /*7740*/  @P1 SYNCS.ARRIVE.TRANS64.RED.A1T0 RZ, [R0+URZ], RZ ;  /* 0x000000ff00ff19a7 */ /* 0x0003e800081004ff */
.L_x_126:
[----:B------:R-:W3:Y:S01]  /*7750*/  @P1 SYNCS.PHASECHK.TRANS64.TRYWAIT P0, [R2+URZ+0x80], R4 ;  /* 0x00008004020015a7 */ /* 0x000ee200080011ff */
[----:B------:R-:W-:Y:S01]  /*7760*/  BSSY B1, `(.L_x_127) ;  /* 0x0000016000017945 */ /* 0x000fe20003800000 */
[----:B---3--:R-:W-:Y:S03]  /*7770*/  @P1 SEL R74, RZ, 0x1, !P0 ;  /* 0x00000001ff4a1807 */ /* 0x008fe60004000000 */
[----:B------:R-:W-:Y:S05]  /*7780*/  @!P1 BRA `(.L_x_128) ;  /* 0x00000000004c9947 */ /* 0x000fea0003800000 */
[----:B------:R-:W-:Y:S01]  /*7790*/  ISETP.NE.AND P0, PT, R74, RZ, PT ;  /* 0x000000ff4a00720c */ /* 0x000fe20003f05270 */
[----:B------:R-:W-:Y:S01]  /*77a0*/  BSSY B0, `(.L_x_129) ;  /* 0x000000b000007945 */ /* 0x000fe20003800000 */
[----:B------:R-:W-:Y:S11]  /*77b0*/  ISETP.NE.AND P1, PT, R75, RZ, PT ;  /* 0x000000ff4b00720c */ /* 0x000ff60003f25270 */
[----:B------:R-:W-:Y:S02]  /*77c0*/  @!UPT UIADD3 URZ, UPT, UPT, URZ, URZ, URZ ;  /* 0x000000fffffff290 */ /* 0x000fe4000fffe0ff */
[C---:B------:R-:W-:Y:S01]  /*77d0*/  @P1 IMAD R6, R73.reuse, 0x2000, R64 ;  /* 0x0000200049061824 */ /* 0x040fe200078e0240 */
[C---:B------:R-:W-:Y:S01]  /*77e0*/  @P1 LEA R4, R73.reuse, R62, 0xd ;  /* 0x0000003e49041211 */ /* 0x040fe200078e68ff */
[C---:B------:R-:W-:Y:S02]  /*77f0*/  @P1 IMAD R5, R73.reuse, 0x2000, R63 ;  /* 0x0000200049051824 */ /* 0x040fe400078e023f */
[----:B------:R-:W-:Y:S01]  /*7800*/  @P1 IMAD R3, R73, 0x2000, R59 ;  /* 0x0000200049031824 */ /* 0x000fe200078e023b */
[----:B------:R-:W-:Y:S06]  /*7810*/  @P0 BRA `(.L_x_130) ;  /* 0x00000000000c0947 */ /* 0x000fec0003800000 */
[----:B-1----:R-:W-:Y:S04]  /*7820*/  SHF.L.U32 R0, RZ, 0x1f, RZ ;  /* 0x0000001fff007819 */ /* 0x002fe800000006ff */
[----:B------:R-:W1:Y:S02]  /*7830*/  SYNCS.PHASECHK.TRANS64.TRYWAIT P0, [R2+URZ+0x80], R0 ;  /* 0x00008000020075a7 */ /* 0x000e6400080011ff */
[----:B-1----:R-:W-:Y:S05]  /*7840*/  @!P0 BRA `(.L_x_131) ;  /* 0x00000044005c8947 */ /* 0x002fea0003800000 */
.L_x_130:
[----:B------:R-:W-:Y:S05]  /*7850*/  BSYNC B0 ;  /* 0x0000000000007941 */ /* 0x000fea0003800000 */
.L_x_129:
[----:B------:R-:W-:Y:S02]  /*7860*/  ISETP.NE.AND P0, PT, R75, RZ, PT ;  /* 0x000000ff4b00720c */ /* 0x000fe40003f05270 */
[----:B------:R-:W-:Y:S11]  /*7870*/  IADD3 R73, PT, PT, R73, 0x1, RZ ;  /* 0x0000000149497810 */ /* 0x000ff60007ffe0ff */
[----:B------:R3:W4:Y:S04]  /*7880*/  @P0 LDS.128 R32, [R6] ;  /* 0x0000000006200984 */ /* 0x0007280000000c00 */
[----:B------:R3:W1:Y:S04]  /*7890*/  @P0 LDS.128 R36, [R5+0x10] ;  /* 0x0000100005240984 */ /* 0x0006680000000c00 */
[----:B------:R3:W1:Y:S04]  /*78a0*/  @P0 LDS.128 R40, [R4+0x20] ;  /* 0x0000200004280984 */ /* 0x0006680000000c00 */
[----:B------:R3:W1:Y:S02]  /*78b0*/  @P0 LDS.128 R44, [R3+0x30] ;  /* 0x00003000032c0984 */ /* 0x0006640000000c00 */
.L_x_128:
[----:B------:R-:W-:Y:S05]  /*78c0*/  BSYNC B1 ;  /* 0x0000000000017941 */ /* 0x000fea0003800000 */
.L_x_127:
[----:B-1----:R-:W-:Y:S05]  /*78d0*/  VIADD R0, R25, 0x10 ;  /* 0x0000001019007836 */ /* 0x002fea0000000000 */
[----:B------:R-:W-:Y:S04]  /*78e0*/  SHF.R.U32.HI R0, RZ, 0x15, R0 ;  /* 0x00000015ff007819 */ /* 0x000fe80000011600 */
[----:B------:R-:W-:Y:S11]  /*78f0*/  LOP3.LUT P0, RZ, R0, 0x3, R52, 0x48, !PT ;  /* 0x0000000300ff7812 */ /* 0x000ff60007804834 */
[----:B------:R-:W-:Y:S02]  /*7900*/  @!UPT UIADD3 URZ, UPT, UPT, URZ, URZ, URZ ;  /* 0x000000fffffff290 */ /* 0x000fe4000fffe0ff */
[----:B------:R-:W-:Y:S05]  /*7910*/  @!P0 BRA `(.L_x_132) ;  /* 0x0000000000408947 */ /* 0x000fea0003800000 */
[----:B------:R-:W1:Y:S01]  /*7920*/  LDCU.64 UR8, c[0x4][0x70] ;  /* 0x01000e00ff0877ac */ /* 0x000e620008000a00 */
[----:B---3--:R-:W-:Y:S01]  /*7930*/  MOV R3, 0x0 ;  /* 0x0000000000037802 */ /* 0x008fe20000000f00 */
[----:B------:R-:W-:Y:S02]  /*7940*/  HFMA2 R12, -RZ, RZ, 0, 5.9604644775390625e-08 ;  /* 0x00000001ff0c7431 */ /* 0x000fe400000001ff */
[----:B------:R-:W-:Y:S02]  /*7950*/  IMAD.MOV.U32 R8, RZ, RZ, 0x192 ;  /* 0x00000192ff087424 */ /* 0x000fe400078e00ff */
[----:B------:R-:W-:Y:S01]  /*7960*/  IMAD.MOV.U32 R13, RZ, RZ, RZ ;  /* 0x000000ffff0d7224 */ /* 0x000fe200078e00ff */
[----:B------:R-:W3:Y:S01]  /*7970*/  LDCU.64 UR6, c[0x4][0x78] ;  /* 0x01000f00ff0677ac */ /* 0x000ee20008000a00 */
[----:B------:R-:W2:Y:S01]  /*7980*/  LDC.64 R2, c[0x4][R3] ;  /* 0x0100000003027b82 */ /* 0x000ea20000000a00 */
[----:B------:R-:W5:Y:S01]  /*7990*/  LDCU.64 UR4, c[0x4][0x10] ;  /* 0x01000200ff0477ac */ /* 0x000f620008000a00 */
[----:B-1----:R-:W-:Y:S01]  /*79a0*/  MOV R5, UR9 ;  /* 0x0000000900057c02 */ /* 0x002fe20008000f00 */
[----:B------:R-:W-:Y:S01]  /*79b0*/  IMAD.U32 R4, RZ, RZ, UR8 ;  /* 0x00000008ff047e24 */ /* 0x000fe2000f8e00ff */
[----:B---3--:R-:W-:Y:S01]  /*79c0*/  MOV R7, UR7 ;  /* 0x0000000700077c02 */ /* 0x008fe20008000f00 */
[----:B------:R-:W-:Y:S01]  /*79d0*/  IMAD.U32 R6, RZ, RZ, UR6 ;  /* 0x00000006ff067e24 */ /* 0x000fe2000f8e00ff */
[----:B-----5:R-:W-:Y:S01]  /*79e0*/  MOV R11, UR5 ;  /* 0x00000005000b7c02 */ /* 0x020fe20008000f00 */
[----:B------:R-:W-:Y:S02]  /*79f0*/  IMAD.U32 R10, RZ, RZ, UR4 ;  /* 0x00000004ff0a7e24 */ /* 0x000fe4000f8e00ff */
[----:B------:R-:W-:Y:S07]  /*7a00*/  LEPC R20, `(.L_x_132) ;  /* 0x000000001014794e */ /* 0x000fee0000000000 */
[----:B--2-4-:R-:W-:Y:S05]  /*7a10*/  CALL.ABS.NOINC R2 ;  /* 0x0000000002007343 */ /* 0x014fea0003c00000 */
.L_x_132:
[----:B------:R-:W1:Y:S01]  /*7a20*/  S2R R72, SR_CgaCtaId ;  /* 0x0000000000487919 */ /* 0x000e620000008800 */
[----:B------:R-:W-:Y:S05]  /*7a30*/  WARPSYNC.ALL ;  /* 0x0000000000007948 */ /* 0x000fea0003800000 */
[----:B------:R-:W-:Y:S01]  /*7a40*/  R2UR UR4, R25 ;  /* 0x00000000190472ca */ /* 0x000fe200000e0000 */
[----:B------:R-:W-:Y:S01]  /*7a50*/  BSSY.RECONVERGENT B0, `(.L_x_133) ;  /* 0x000003f000007945 */ /* 0x000fe20003800200 */
[----:B------:R-:W-:Y:S02]  /*7a60*/  ISETP.NE.AND P6, PT, R70, RZ, PT ;  /* 0x000000ff4600720c */ /* 0x000fe40003fc5270 */
[----:B------:R-:W-:Y:S02]  /*7a70*/  ISETP.NE.AND P0, PT, R66, RZ, PT ;  /* 0x000000ff4200720c */ /* 0x000fe40003f05270 */
[----:B------:R-:W-:Y:S07]  /*7a80*/  MOV R20, UR47 ;  /* 0x0000002f00147c02 */ /* 0x000fee0008000f00 */
[----:B---3--:R-:W3:Y:S02]  /*7a90*/  LDTM.x16 R4, tmem[UR4+0x10] ;  /* 0x00001004000479ee */ /* 0x008ee40008240000 */
[----:B------:R-:W-:Y:S04]  /*7aa0*/  @P6 LEA R20, R20, UR43, 0x3 ;  /* 0x0000002b14146c11 */ /* 0x000fe8000f8e18ff */
[----:B------:R-:W-:Y:S01]  /*7ab0*/  @P6 IADD3 R20, PT, PT, R20, 0xa0, RZ ;  /* 0x000000a014146810 */ /* 0x000fe20007ffe0ff */
[C---:B---3--:R-:W-:Y:S01]  /*7ac0*/  FMUL R0, R24.reuse, R4 ;  /* 0x0000000418007220 */ /* 0x048fe20000400000 */
[C---:B------:R-:W-:Y:S01]  /*7ad0*/  FMUL R2, R24.reuse, R5 ;  /* 0x0000000518027220 */ /* 0x040fe20000400000 */
[C---:B------:R-:W-:Y:S01]  /*7ae0*/  FMUL R3, R24.reuse, R6 ;  /* 0x0000000618037220 */ /* 0x040fe20000400000 */
[C---:B------:R-:W-:Y:S01]  /*7af0*/  FMUL R7, R24.reuse, R7 ;  /* 0x0000000718077220 */ /* 0x040fe20000400000 */
[C---:B----4-:R-:W-:Y:S01]  /*7b00*/  FFMA R28, R27.reuse, R32, R0 ;  /* 0x000000201b1c7223 */ /* 0x050fe20000000000 */
        /* <DEDUP_REMOVED lines=10> */
[----:B------:R-:W-:Y:S01]  /*7bb0*/  STS.128 [R64+0x2000], R28 ;  /* 0x0020001c40007388 */ /* 0x000fe20000000c00 */
        /* <DEDUP_REMOVED lines=18> */
[----:B------:R-:W-:Y:S01]  /*7ce0*/  FFMA R19, R27, R47, R12 ;  /* 0x0000002f1b137223 */ /* 0x000fe2000000000c */
[----:B------:R-:W-:Y:S02]  /*7cf0*/  @P6 SHF.L.U32 R0, RZ, 0x1f, RZ ;  /* 0x0000001fff006819 */ /* 0x000fe400000006ff */
[----:B-1----:R-:W-:Y:S02]  /*7d00*/  @P6 PRMT R20, R72, 0x654, R20 ;  /* 0x0000065448146816 */ /* 0x002fe40000000014 */
[----:B------:R4:W-:Y:S01]  /*7d10*/  STS.128 [R59+0x2030], R16 ;  /* 0x002030103b007388 */ /* 0x0009e20000000c00 */
[----:B------:R-:W-:Y:S01]  /*7d20*/  @!PT LDS RZ, [RZ] ;  /* 0x00000000fffff984 */ /* 0x000fe20000000800 */
[----:B------:R-:W-:Y:S01]  /*7d30*/  @!PT LDS RZ, [RZ] ;  /* 0x00000000fffff984 */ /* 0x000fe20000000800 */
[----:B------:R-:W-:Y:S01]  /*7d40*/  @!PT LDS RZ, [RZ] ;  /* 0x00000000fffff984 */ /* 0x000fe20000000800 */
[----:B------:R-:W-:Y:S01]  /*7d50*/  @!PT LDS RZ, [RZ] ;  /* 0x00000000fffff984 */ /* 0x000fe20000000800 */
[----:B------:R1:W-:Y:S06]  /*7d60*/  MEMBAR.ALL.CTA ;  /* 0x0000000000007992 */ /* 0x0003ec0000008000 */
[----:B-1----:R-:W1:Y:S01]  /*7d70*/  FENCE.VIEW.ASYNC.S ;  /* 0x00000000000073c6 */ /* 0x002e620000000000 */
[----:B---3--:R-:W-:Y:S01]  /*7d80*/  LEA R6, R73, UR43, 0x3 ;  /* 0x0000002b49067c11 */ /* 0x008fe2000f8e18ff */
[----:B-1----:R-:W-:Y:S06]  /*7d90*/  BAR.SYNC.DEFER_BLOCKING 0x1, 0x80 ;  /* 0x0042000000007b1d */ /* 0x002fec0000010000 */
[----:B------:R-:W-:Y:S05]  /*7da0*/  @P0 BRA `(.L_x_134) ;  /* 0x0000000000240947 */ /* 0x000fea0003800000 */
[----:B------:R-:W-:Y:S02]  /*7db0*/  UIADD3 UR4, UP0, UPT, UR54, 0x680, URZ ;  /* 0x0000068036047890 */ /* 0x000fe4000ff1e0ff */
[----:B------:R-:W-:Y:S02]  /*7dc0*/  UIADD3 UR9, UPT, UPT, UR49, 0x10, URZ ;  /* 0x0000001031097890 */ /* 0x000fe4000fffe0ff */
[----:B------:R-:W-:Y:S02]  /*7dd0*/  UIADD3 UR8, UPT, UPT, UR43, 0x2200, URZ ;  /* 0x000022002b087890 */ /* 0x000fe4000fffe0ff */
[----:B------:R-:W-:Y:S01]  /*7de0*/  UIADD3.X UR5, UPT, UPT, URZ, UR55, URZ, UP0, !UPT ;  /* 0x00000037ff057290 */ /* 0x000fe200087fe4ff */
[----:B------:R-:W-:Y:S01]  /*7df0*/  UMOV UR10, UR50 ;  /* 0x00000032000a7c82 */ /* 0x000fe20008000000 */
[----:B------:R-:W-:Y:S07]  /*7e00*/  UMOV UR11, UR36 ;  /* 0x00000024000b7c82 */ /* 0x000fee0008000000 */
[----:B------:R1:W-:Y:S01]  /*7e10*/  UTMASTG.3D [UR8], [UR4] ;  /* 0x00000008040073b5 */ /* 0x0003e20008010000 */
[----:B------:R0:W-:Y:S01]  /*7e20*/  UTMACMDFLUSH ;  /* 0x00000000000079b7 */ /* 0x0001e20000000000 */
[----:B-1----:R-:W-:Y:S04]  /*7e30*/  DEPBAR.LE SB0, 0x1 ;  /* 0x000080400000791a */ /* 0x002fe80000000000 */
.L_x_134:
[----:B------:R-:W-:Y:S05]  /*7e40*/  BSYNC.RECONVERGENT B0 ;  /* 0x0000000000007941 */ /* 0x000fea0003800200 */
.L_x_133:
[----:B------:R-:W-:Y:S01]  /*7e50*/  BAR.SYNC.DEFER_BLOCKING 0x1, 0x80 ;  /* 0x0042000000007b1d */ /* 0x000fe20000010000 */
[----:B------:R-:W-:Y:S04]  /*7e60*/  UIADD3 UR4, UPT, UPT, UR47, 0x1, URZ ;  /* 0x000000012f047890 */ /* 0x000fe8000fffe0ff */
[----:B------:R-:W-:Y:S04]  /*7e70*/  UISETP.NE.AND UP0, UPT, UR4, 0x4, UPT ;  /* 0x000000040400788c */ /* 0x000fe8000bf05270 */
[----:B------:R-:W-:Y:S01]  /*7e80*/  USEL UR46, UR4, URZ, UP0 ;  /* 0x000000ff042e7287 */ /* 0x000fe20008000000 */
[----:B------:R1:W-:Y:S01]  /*7e90*/  @P6 SYNCS.ARRIVE.TRANS64.RED.A1T0 RZ, [R20+URZ], RZ ;  /* 0x000000ff14ff69a7 */ /* 0x0003e200081004ff */
[----:B------:R-:W-:Y:S01]  /*7ea0*/  BSSY B1, `(.L_x_135) ;  /* 0x0000017000017945 */ /* 0x000fe20003800000 */
[----:B------:R-:W3:Y:S02]  /*7eb0*/  @P6 SYNCS.PHASECHK.TRANS64.TRYWAIT P0, [R6+URZ+0x80], R0 ;  /* 0x00008000060065a7 */ /* 0x000ee400080011ff */
[----:B---3--:R-:W-:Y:S01]  /*7ec0*/  @P6 SEL R74, RZ, 0x1, !P0 ;  /* 0x00000001ff4a6807 */ /* 0x008fe20004000000 */
[----:B-1----:R-:W-:Y:S06]  /*7ed0*/  @!P6 BRA `(.L_x_136) ;  /* 0x00000000004ce947 */ /* 0x002fec0003800000 */
        /* <DEDUP_REMOVED lines=9> */
[----:B------:R-:W-:Y:S04]  /*7f70*/  SHF.L.U32 R5, RZ, 0x1f, RZ ;  /* 0x0000001fff057819 */ /* 0x000fe800000006ff */
[----:B------:R-:W1:Y:S02]  /*7f80*/  SYNCS.PHASECHK.TRANS64.TRYWAIT P0, [R6+URZ+0x80], R5 ;  /* 0x00008005060075a7 */ /* 0x000e6400080011ff */
[----:B-1----:R-:W-:Y:S05]  /*7f90*/  @!P0 BRA `(.L_x_139) ;  /* 0x0000003c009c8947 */ /* 0x002fea0003800000 */
.L_x_138:
[----:B------:R-:W-:Y:S05]  /*7fa0*/  BSYNC B0 ;  /* 0x0000000000007941 */ /* 0x000fea0003800000 */
.L_x_137:
[----:B------:R-:W-:Y:S02]  /*7fb0*/  ISETP.NE.AND P0, PT, R75, RZ, PT ;  /* 0x000000ff4b00720c */ /* 0x000fe40003f05270 */
[----:B------:R-:W-:Y:S11]  /*7fc0*/  IADD3 R73, PT, PT, R73, 0x1, RZ ;  /* 0x0000000149497810 */ /* 0x000ff60007ffe0ff */
[----:B------:R3:W1:Y:S04]  /*7fd0*/  @P0 LDS.128 R32, [R4] ;  /* 0x0000000004200984 */ /* 0x0006680000000c00 */
[----:B------:R3:W1:Y:S04]  /*7fe0*/  @P0 LDS.128 R36, [R3+0x10] ;  /* 0x0000100003240984 */ /* 0x0006680000000c00 */
[----:B------:R3:W1:Y:S04]  /*7ff0*/  @P0 LDS.128 R40, [R2+0x20] ;  /* 0x0000200002280984 */ /* 0x0006680000000c00 */
[----:B------:R3:W1:Y:S02]  /*8000*/  @P0 LDS.128 R44, [R0+0x30] ;  /* 0x00003000002c0984 */ /* 0x0006640000000c00 */
.L_x_136:
[----:B------:R-:W-:Y:S05]  /*8010*/  BSYNC B1 ;  /* 0x0000000000017941 */ /* 0x000fea0003800000 */
.L_x_135:
[----:B---3--:R-:W-:Y:S05]  /*8020*/  VIADD R0, R25, 0x20 ;  /* 0x0000002019007836 */ /* 0x008fea0000000000 */
[----:B------:R-:W-:Y:S04]  /*8030*/  SHF.R.U32.HI R0, RZ, 0x15, R0 ;  /* 0x00000015ff007819 */ /* 0x000fe80000011600 */
[----:B------:R-:W-:Y:S11]  /*8040*/  LOP3.LUT P0, RZ, R0, 0x3, R52, 0x48, !PT ;  /* 0x0000000300ff7812 */ /* 0x000ff60007804834 */
[----:B------:R-:W-:Y:S02]  /*8050*/  @!UPT UIADD3 URZ, UPT, UPT, URZ, URZ, URZ ;  /* 0x000000fffffff290 */ /* 0x000fe4000fffe0ff */
[----:B------:R-:W-:Y:S05]  /*8060*/  @!P0 BRA `(.L_x_140) ;  /* 0x0000000000408947 */ /* 0x000fea0003800000 */
[----:B------:R-:W1:Y:S01]  /*8070*/  LDCU.64 UR8, c[0x4][0x70] ;  /* 0x01000e00ff0877ac */ /* 0x000e620008000a00 */
[----:B------:R-:W-:Y:S01]  /*8080*/  MOV R3, 0x0 ;  /* 0x0000000000037802 */ /* 0x000fe20000000f00 */
[----:B------:R-:W-:Y:S02]  /*8090*/  HFMA2 R12, -RZ, RZ, 0, 5.9604644775390625e-08 ;  /* 0x00000001ff0c7431 */ /* 0x000fe400000001ff */
[----:B----4-:R-:W-:Y:S02]  /*80a0*/  IMAD.MOV.U32 R8, RZ, RZ, 0x192 ;  /* 0x00000192ff087424 */ /* 0x010fe400078e00ff */
[----:B------:R-:W-:Y:S01]  /*80b0*/  IMAD.MOV.U32 R13, RZ, RZ, RZ ;  /* 0x000000ffff0d7224 */ /* 0x000fe200078e00ff */
[----:B------:R-:W3:Y:S01]  /*80c0*/  LDCU.64 UR6, c[0x4][0x78] ;  /* 0x01000f00ff0677ac */ /* 0x000ee20008000a00 */
[----:B------:R-:W4:Y:S01]  /*80d0*/  LDC.64 R2, c[0x4][R3] ;  /* 0x0100000003027b82 */ /* 0x000f220000000a00 */
        /* <DEDUP_REMOVED lines=9> */
.L_x_140:
[----:B------:R-:W-:Y:S05]  /*8170*/  WARPSYNC.ALL ;  /* 0x0000000000007948 */ /* 0x000fea0003800000 */
[----:B------:R-:W-:Y:S01]  /*8180*/  R2UR UR4, R25 ;  /* 0x00000000190472ca */ /* 0x000fe200000e0000 */
[----:B------:R-:W-:Y:S01]  /*8190*/  BSSY.RECONVERGENT B0, `(.L_x_141) ;  /* 0x000003f000007945 */ /* 0x000fe20003800200 */
[----:B------:R-:W-:Y:S02]  /*81a0*/  ISETP.NE.AND P6, PT, R70, RZ, PT ;  /* 0x000000ff4600720c */ /* 0x000fe40003fc5270 */
[----:B------:R-:W-:Y:S02]  /*81b0*/  ISETP.NE.AND P0, PT, R66, RZ, PT ;  /* 0x000000ff4200720c */ /* 0x000fe40003f05270 */
[----:B------:R-:W-:Y:S07]  /*81c0*/  MOV R20, UR46 ;  /* 0x0000002e00147c02 */ /* 0x000fee0008000f00 */
[----:B-1--4-:R-:W1:Y:S02]  /*81d0*/  LDTM.x16 R4, tmem[UR4+0x20] ;  /* 0x00002004000479ee */ /* 0x012e640008240000 */
[----:B------:R-:W-:Y:S04]  /*81e0*/  @P6 LEA R20, R20, UR43, 0x3 ;  /* 0x0000002b14146c11 */ /* 0x000fe8000f8e18ff */
[----:B------:R-:W-:Y:S04]  /*81f0*/  @P6 IADD3 R20, PT, PT, R20, 0xa0, RZ ;  /* 0x000000a014146810 */ /* 0x000fe80007ffe0ff */
[----:B------:R-:W-:Y:S01]  /*8200*/  @P6 PRMT R20, R72, 0x654, R20 ;  /* 0x0000065448146816 */ /* 0x000fe20000000014 */
[C---:B-1----:R-:W-:Y:S01]  /*8210*/  FMUL R0, R24.reuse, R4 ;  /* 0x0000000418007220 */ /* 0x042fe20000400000 */
        /* <DEDUP_REMOVED lines=34> */
[----:B------:R-:W-:Y:S02]  /*8440*/  LEA R0, R73, UR43, 0x3 ;  /* 0x0000002b49007c11 */ /* 0x000fe4000f8e18ff */
[----:B------:R-:W-:Y:S02]  /*8450*/  @P6 SHF.L.U32 R2, RZ, 0x1f, RZ ;  /* 0x0000001fff026819 */ /* 0x000fe400000006ff */
        /* <DEDUP_REMOVED lines=17> */
[----:B---3--:R-:W-:Y:S04]  /*8570*/  DEPBAR.LE SB0, 0x1 ;  /* 0x000080400000791a */ /* 0x008fe80000000000 */
.L_x_142:
[----:B------:R-:W-:Y:S05]  /*8580*/  BSYNC.RECONVERGENT B0 ;  /* 0x0000000000007941 */ /* 0x000fea0003800200 */
.L_x_141:
[----:B------:R-:W-:Y:S01]  /*8590*/  BAR.SYNC.DEFER_BLOCKING 0x1, 0x80 ;  /* 0x0042000000007b1d */ /* 0x000fe20000010000 */
[----:B------:R-:W-:Y:S01]  /*85a0*/  UIADD3 UR4, UPT, UPT, UR46, 0x1, URZ ;  /* 0x000000012e047890 */ /* 0x000fe2000fffe0ff */
[----:B------:R-:W-:Y:S03]  /*85b0*/  HFMA2 R76, -RZ, RZ, 0, 0 ;  /* 0x00000000ff4c7431 */ /* 0x000fe600000001ff */
[----:B------:R-:W-:Y:S04]  /*85c0*/  UISETP.NE.AND UP0, UPT, UR4, 0x4, UPT ;  /* 0x000000040400788c */ /* 0x000fe8000bf05270 */
[----:B------:R-:W-:Y:S01]  /*85d0*/  USEL UR44, UR4, URZ, UP0 ;  /* 0x000000ff042c7287 */ /* 0x000fe20008000000 */
[----:B------:R3:W-:Y:S01]  /*85e0*/  @P6 SYNCS.ARRIVE.TRANS64.RED.A1T0 RZ, [R20+URZ], RZ ;  /* 0x000000ff14ff69a7 */ /* 0x0007e200081004ff */
[----:B------:R-:W-:Y:S01]  /*85f0*/  BSSY B1, `(.L_x_143) ;  /* 0x000001b000017945 */ /* 0x000fe20003800000 */
[----:B------:R-:W4:Y:S02]  /*8600*/  @P6 SYNCS.PHASECHK.TRANS64.TRYWAIT P0, [R0+URZ+0x80], R2 ;  /* 0x00008002000065a7 */ /* 0x000f2400080011ff */
[----:B----4-:R-:W-:Y:S01]  /*8610*/  @P6 SEL R74, RZ, 0x1, !P0 ;  /* 0x00000001ff4a6807 */ /* 0x010fe20004000000 */
[----:B---3--:R-:W-:Y:S06]  /*8620*/  @!P6 BRA `(.L_x_144) ;  /* 0x00000000005ce947 */ /* 0x008fec0003800000 */
[----:B------:R-:W-:Y:S01]  /*8630*/  ISETP.NE.AND P0, PT, R74, RZ, PT ;  /* 0x000000ff4a00720c */ /* 0x000fe20003f05270 */
[----:B------:R-:W-:Y:S01]  /*8640*/  BSSY B0, `(.L_x_145) ;  /* 0x000000b000007945 */ /* 0x000fe20003800000 */
[----:B------:R-:W-:Y:S11]  /*8650*/  ISETP.NE.AND P1, PT, R75, RZ, PT ;  /* 0x000000ff4b00720c */ /* 0x000ff60003f25270 */
[----:B------:R-:W-:Y:S02]  /*8660*/  @!UPT UIADD3 URZ, UPT, UPT, URZ, URZ, URZ ;  /* 0x000000fffffff290 */ /* 0x000fe4000fffe0ff */
[C---:B-1----:R-:W-:Y:S01]  /*8670*/  @P1 IMAD R5, R73.reuse, 0x2000, R64 ;  /* 0x0000200049051824 */ /* 0x042fe200078e0240 */
[C---:B------:R-:W-:Y:S01]  /*8680*/  @P1 LEA R3, R73.reuse, R62, 0xd ;  /* 0x0000003e49031211 */ /* 0x040fe200078e68ff */
[C---:B------:R-:W-:Y:S02]  /*8690*/  @P1 IMAD R4, R73.reuse, 0x2000, R63 ;  /* 0x0000200049041824 */ /* 0x040fe400078e023f */
[----:B------:R-:W-:Y:S01]  /*86a0*/  @P1 IMAD R2, R73, 0x2000, R59 ;  /* 0x0000200049021824 */ /* 0x000fe200078e023b */
[----:B------:R-:W-:Y:S06]  /*86b0*/  @P0 BRA `(.L_x_146) ;  /* 0x00000000000c0947 */ /* 0x000fec0003800000 */
[----:B------:R-:W-:Y:S04]  /*86c0*/  SHF.L.U32 R6, RZ, 0x1f, RZ ;  /* 0x0000001fff067819 */ /* 0x000fe800000006ff */
[----:B------:R-:W1:Y:S02]  /*86d0*/  SYNCS.PHASECHK.TRANS64.TRYWAIT P0, [R0+URZ+0x80], R6 ;  /* 0x00008006000075a7 */ /* 0x000e6400080011ff */
[----:B-1----:R-:W-:Y:S05]  /*86e0*/  @!P0 BRA `(.L_x_147) ;  /* 0x0000003400dc8947 */ /* 0x002fea0003800000 */
.L_x_146:
[----:B------:R-:W-:Y:S05]  /*86f0*/  BSYNC B0 ;  /* 0x0000000000007941 */ /* 0x000fea0003800000 */
.L_x_145:
[----:B------:R-:W-:Y:S01]  /*8700*/  ISETP.NE.AND P0, PT, R75, RZ, PT ;  /* 0x000000ff4b00720c */ /* 0x000fe20003f05270 */
[----:B------:R-:W-:Y:S11]  /*8710*/  VIADD R73, R73, 0x1 ;  /* 0x0000000149497836 */ /* 0x000ff60000000000 */
[----:B------:R-:W-:Y:S01]  /*8720*/  @!UPT UIADD3 URZ, UPT, UPT, URZ, URZ, URZ ;  /* 0x000000fffffff290 */ /* 0x000fe2000fffe0ff */
[----:B------:R3:W4:Y:S04]  /*8730*/  @P0 LDS.128 R32, [R5] ;  /* 0x0000000005200984 */ /* 0x0007280000000c00 */
[----:B------:R3:W1:Y:S04]  /*8740*/  @P0 LDS.128 R36, [R4+0x10] ;  /* 0x0000100004240984 */ /* 0x0006680000000c00 */
[----:B------:R3:W1:Y:S04]  /*8750*/  @P0 LDS.128 R40, [R3+0x20] ;  /* 0x0000200003280984 */ /* 0x0006680000000c00 */
[----:B------:R3:W1:Y:S01]  /*8760*/  @P0 LDS.128 R44, [R2+0x30] ;  /* 0x00003000022c0984 */ /* 0x0006620000000c00 */
[C---:B------:R-:W-:Y:S04]  /*8770*/  ISETP.NE.AND P0, PT, R73.reuse, 0x4, PT ;  /* 0x000000044900780c */ /* 0x040fe80003f05270 */
[----:B------:R-:W-:Y:S02]  /*8780*/  SEL R73, R73, RZ, P0 ;  /* 0x000000ff49497207 */ /* 0x000fe40000000000 */
[----:B------:R-:W-:Y:S02]  /*8790*/  SEL R76, RZ, 0x1, P0 ;  /* 0x00000001ff4c7807 */ /* 0x000fe40000000000 */
.L_x_144:
[----:B------:R-:W-:Y:S05]  /*87a0*/  BSYNC B1 ;  /* 0x0000000000017941 */ /* 0x000fea0003800000 */
.L_x_143:
        /* <DEDUP_REMOVED lines=21> */
.L_x_148:
[----:B------:R-:W-:Y:S05]  /*8900*/  WARPSYNC.ALL ;  /* 0x0000000000007948 */ /* 0x000fea0003800000 */
[----:B------:R-:W-:Y:S01]  /*8910*/  R2UR UR4, R25 ;  /* 0x00000000190472ca */ /* 0x000fe200000e0000 */
[----:B------:R-:W-:Y:S01]  /*8920*/  BSSY.RECONVERGENT B0, `(.L_x_149) ;  /* 0x000003f000007945 */ /* 0x000fe20003800200 */
[----:B------:R-:W-:Y:S02]  /*8930*/  ISETP.NE.AND P6, PT, R70, RZ, PT ;  /* 0x000000ff4600720c */ /* 0x000fe40003fc5270 */
[----:B------:R-:W-:Y:S02]  /*8940*/  ISETP.NE.AND P0, PT, R66, RZ, PT ;  /* 0x000000ff4200720c */ /* 0x000fe40003f05270 */
[----:B------:R-:W-:Y:S07]  /*8950*/  MOV R20, UR44 ;  /* 0x0000002c00147c02 */ /* 0x000fee0008000f00 */
[----:B---3--:R-:W1:Y:S02]  /*8960*/  LDTM.x16 R4, tmem[UR4+0x30] ;  /* 0x00003004000479ee */ /* 0x008e640008240000 */
[----:B------:R-:W-:Y:S04]  /*8970*/  @P6 LEA R20, R20, UR43, 0x3 ;  /* 0x0000002b14146c11 */ /* 0x000fe8000f8e18ff */
[----:B------:R-:W-:Y:S04]  /*8980*/  @P6 IADD3 R20, PT, PT, R20, 0xa0, RZ ;  /* 0x000000a014146810 */ /* 0x000fe80007ffe0ff */
[----:B------:R-:W-:Y:S01]  /*8990*/  @P6 PRMT R20, R72, 0x654, R20 ;  /* 0x0000065448146816 */ /* 0x000fe20000000014 */
[C---:B-1----:R-:W-:Y:S01]  /*89a0*/  FMUL R0, R24.reuse, R4 ;  /* 0x0000000418007220 */ /* 0x042fe20000400000 */
        /* <DEDUP_REMOVED lines=34> */
[----:B------:R-:W-:Y:S04]  /*8bd0*/  @P6 SHF.L.U32 R0, R76, 0x1f, RZ ;  /* 0x0000001f4c006819 */ /* 0x000fe800000006ff */
[----:B------:R3:W-:Y:S01]  /*8be0*/  STS.128 [R59+0x6030], R16 ;  /* 0x006030103b007388 */ /* 0x0007e20000000c00 */
[----:B------:R-:W-:Y:S01]  /*8bf0*/  @!PT LDS RZ, [RZ] ;  /* 0x00000000fffff984 */ /* 0x000fe20000000800 */
[----:B------:R-:W-:Y:S01]  /*8c00*/  @!PT LDS RZ, [RZ] ;  /* 0x00000000fffff984 */ /* 0x000fe20000000800 */
[----:B------:R-:W-:Y:S01]  /*8c10*/  @!PT LDS RZ, [RZ] ;  /* 0x00000000fffff984 */ /* 0x000fe20000000800 */
[----:B------:R-:W-:Y:S01]  /*8c20*/  @!PT LDS RZ, [RZ] ;  /* 0x00000000fffff984 */ /* 0x000fe20000000800 */
[----:B------:R4:W-:Y:S06]  /*8c30*/  MEMBAR.ALL.CTA ;  /* 0x0000000000007992 */ /* 0x0009ec0000008000 */
[----:B----4-:R-:W4:Y:S01]  /*8c40*/  FENCE.VIEW.ASYNC.S ;  /* 0x00000000000073c6 */ /* 0x010f220000000000 */
[----:B-1----:R-:W-:Y:S01]  /*8c50*/  LEA R6, R73, UR43, 0x3 ;  /* 0x0000002b49067c11 */ /* 0x002fe2000f8e18ff */
[----:B----4-:R-:W-:Y:S06]  /*8c60*/  BAR.SYNC.DEFER_BLOCKING 0x1, 0x80 ;  /* 0x0042000000007b1d */ /* 0x010fec0000010000 */
        /* <DEDUP_REMOVED lines=10> */
.L_x_150:
[----:B------:R-:W-:Y:S05]  /*8d10*/  BSYNC.RECONVERGENT B0 ;  /* 0x0000000000007941 */ /* 0x000fea0003800200 */
.L_x_149:
[----:B------:R-:W-:Y:S01]  /*8d20*/  BAR.SYNC.DEFER_BLOCKING 0x1, 0x80 ;  /* 0x0042000000007b1d */ /* 0x000fe20000010000 */
[----:B------:R-:W-:Y:S04]  /*8d30*/  UIADD3 UR4, UPT, UPT, UR44, 0x1, URZ ;  /* 0x000000012c047890 */ /* 0x000fe8000fffe0ff */
[----:B------:R-:W-:Y:S04]  /*8d40*/  UISETP.NE.AND UP0, UPT, UR4, 0x4, UPT ;  /* 0x000000040400788c */ /* 0x000fe8000bf05270 */
[----:B------:R-:W-:Y:S01]  /*8d50*/  USEL UR47, UR4, URZ, UP0 ;  /* 0x000000ff042f7287 */ /* 0x000fe20008000000 */
[----:B------:R1:W-:Y:S01]  /*8d60*/  @P6 SYNCS.ARRIVE.TRANS64.RED.A1T0 RZ, [R20+URZ], RZ ;  /* 0x000000ff14ff69a7 */ /* 0x0003e200081004ff */
[----:B------:R-:W-:Y:S01]  /*8d70*/  BSSY B1, `(.L_x_151) ;  /* 0x000001c000017945 */ /* 0x000fe20003800000 */
[----:B------:R-:W4:Y:S02]  /*8d80*/  @P6 SYNCS.PHASECHK.TRANS64.TRYWAIT P0, [R6+URZ+0x80], R0 ;  /* 0x00008000060065a7 */ /* 0x000f2400080011ff */
[----:B----4-:R-:W-:Y:S01]  /*8d90*/  @P6 SEL R74, RZ, 0x1, !P0 ;  /* 0x00000001ff4a6807 */ /* 0x010fe20004000000 */
        /* <DEDUP_REMOVED lines=10> */
[----:B------:R-:W-:Y:S04]  /*8e40*/  SHF.L.U32 R5, R76, 0x1f, RZ ;  /* 0x0000001f4c057819 */ /* 0x000fe800000006ff */
[----:B------:R-:W1:Y:S02]  /*8e50*/  SYNCS.PHASECHK.TRANS64.TRYWAIT P0, [R6+URZ+0x80], R5 ;  /* 0x00008005060075a7 */ /* 0x000e6400080011ff */
[----:B-1----:R-:W-:Y:S05]  /*8e60*/  @!P0 BRA `(.L_x_155) ;  /* 0x0000003000108947 */ /* 0x002fea0003800000 */
.L_x_154:
[----:B------:R-:W-:Y:S05]  /*8e70*/  BSYNC B0 ;  /* 0x0000000000007941 */ /* 0x000fea0003800000 */
.L_x_153:
[----:B------:R-:W-:Y:S01]  /*8e80*/  ISETP.NE.AND P0, PT, R75, RZ, PT ;  /* 0x000000ff4b00720c */ /* 0x000fe20003f05270 */
[----:B------:R-:W-:Y:S11]  /*8e90*/  VIADD R73, R73, 0x1 ;  /* 0x0000000149497836 */ /* 0x000ff60000000000 */
[----:B------:R-:W-:Y:S01]  /*8ea0*/  @!UPT UIADD3 URZ, UPT, UPT, URZ, URZ, URZ ;  /* 0x000000fffffff290 */ /* 0x000fe2000fffe0ff */
[----:B------:R-:W4:Y:S04]  /*8eb0*/  @P0 LDS.128 R32, [R4] ;  /* 0x0000000004200984 */ /* 0x000f280000000c00 */
[----:B------:R-:W1:Y:S04]  /*8ec0*/  @P0 LDS.128 R36, [R3+0x10] ;  /* 0x0000100003240984 */ /* 0x000e680000000c00 */
[----:B------:R-:W1:Y:S04]  /*8ed0*/  @P0 LDS.128 R40, [R2+0x20] ;  /* 0x0000200002280984 */ /* 0x000e680000000c00 */
[----:B------:R5:W1:Y:S01]  /*8ee0*/  @P0 LDS.128 R44, [R0+0x30] ;  /* 0x00003000002c0984 */ /* 0x000a620000000c00 */
[C---:B------:R-:W-:Y:S04]  /*8ef0*/  ISETP.NE.AND P0, PT, R73.reuse, 0x4, PT ;  /* 0x000000044900780c */ /* 0x040fe80003f05270 */
[----:B------:R-:W-:Y:S02]  /*8f00*/  SEL R73, R73, RZ, P0 ;  /* 0x000000ff49497207 */ /* 0x000fe40000000000 */
[----:B-----5:R-:W-:Y:S04]  /*8f10*/  SEL R0, RZ, 0x1, P0 ;  /* 0x00000001ff007807 */ /* 0x020fe80000000000 */
[----:B------:R-:W-:Y:S02]  /*8f20*/  LOP3.LUT R76, R76, R0, RZ, 0x3c, !PT ;  /* 0x000000004c4c7212 */ /* 0x000fe400078e3cff */
.L_x_152:
[----:B------:R-:W-:Y:S05]  /*8f30*/  BSYNC B1 ;  /* 0x0000000000017941 */ /* 0x000fea0003800000 */
.L_x_151:
[----:B------:R-:W-:Y:S05]  /*8f40*/  VIADD R0, R25, 0x40 ;  /* 0x0000004019007836 */ /* 0x000fea0000000000 */
[----:B------:R-:W-:Y:S04]  /*8f50*/  SHF.R.U32.HI R0, RZ, 0x15, R0 ;  /* 0x00000015ff007819 */ /* 0x000fe80000011600 */
[----:B------:R-:W-:Y:S11]  /*8f60*/  LOP3.LUT P0, RZ, R0, 0x3, R52, 0x48, !PT ;  /* 0x0000000300ff7812 */ /* 0x000ff60007804834 */
[----:B------:R-:W-:Y:S02]  /*8f70*/  @!UPT UIADD3 URZ, UPT, UPT, URZ, URZ, URZ ;  /* 0x000000fffffff290 */ /* 0x000fe4000fffe0ff */
[----:B------:R-:W-:Y:S05]  /*8f80*/  @!P0 BRA `(.L_x_156) ;  /* 0x0000000000408947 */ /* 0x000fea0003800000 */
[----:B------:R-:W1:Y:S01]  /*8f90*/  LDCU.64 UR8, c[0x4][0x70] ;  /* 0x01000e00ff0877ac */ /* 0x000e620008000a00 */
[----:B------:R-:W-:Y:S01]  /*8fa0*/  MOV R3, 0x0 ;  /* 0x0000000000037802 */ /* 0x000fe20000000f00 */
[----:B------:R-:W-:Y:S02]  /*8fb0*/  HFMA2 R12, -RZ, RZ, 0, 5.9604644775390625e-08 ;  /* 0x00000001ff0c7431 */ /* 0x000fe400000001ff */
[----:B---3--:R-:W-:Y:S02]  /*8fc0*/  IMAD.MOV.U32 R8, RZ, RZ, 0x192 ;  /* 0x00000192ff087424 */ /* 0x008fe400078e00ff */
        /* <DEDUP_REMOVED lines=12> */
.L_x_156:
[----:B------:R-:W-:Y:S05]  /*9090*/  WARPSYNC.ALL ;  /* 0x0000000000007948 */ /* 0x000fea0003800000 */
[----:B------:R-:W-:Y:S01]  /*90a0*/  R2UR UR4, R25 ;  /* 0x00000000190472ca */ /* 0x000fe200000e0000 */
[----:B------:R-:W-:Y:S01]  /*90b0*/  BSSY.RECONVERGENT B0, `(.L_x_157) ;  /* 0x0000042000007945 */ /* 0x000fe20003800200 */
[----:B------:R-:W-:Y:S02]  /*90c0*/  ISETP.NE.AND P6, PT, R70, RZ, PT ;  /* 0x000000ff4600720c */ /* 0x000fe40003fc5270 */
[----:B------:R-:W-:Y:S02]  /*90d0*/  ISETP.NE.AND P0, PT, R66, RZ, PT ;  /* 0x000000ff4200720c */ /* 0x000fe40003f05270 */
[----:B------:R-:W-:Y:S07]  /*90e0*/  MOV R20, UR47 ;  /* 0x0000002f00147c02 */ /* 0x000fee0008000f00 */
[----:B-1-3--:R-:W1:Y:S02]  /*90f0*/  LDTM.x16 R4, tmem[UR4+0x40] ;  /* 0x00004004000479ee */ /* 0x00ae640008240000 */
        /* <DEDUP_REMOVED lines=18> */
[----:B------:R-:W-:Y:S01]  /*9220*/  STS.128 [R64], R28 ;  /* 0x0000001c40007388 */ /* 0x000fe20000000c00 */
        /* <DEDUP_REMOVED lines=30> */
[----:B------:R-:W-:Y:S02]  /*9410*/  UIADD3 UR4, UPT, UPT, UR43, 0x200, URZ ;  /* 0x000002002b047890 */ /* 0x000fe4000fffe0ff */
[----:B------:R-:W-:Y:S01]  /*9420*/  UIADD3 UR9, UPT, UPT, UR49, 0x40, URZ ;  /* 0x0000004031097890 */ /* 0x000fe2000fffe0ff */
[----:B------:R-:W-:Y:S01]  /*9430*/  UMOV UR10, UR50 ;  /* 0x00000032000a7c82 */ /* 0x000fe20008000000 */
[----:B------:R-:W-:Y:S02]  /*9440*/  UMOV UR11, UR36 ;  /* 0x00000024000b7c82 */ /* 0x000fe40008000000 */
[----:B------:R-:W-:Y:S01]  /*9450*/  MOV R56, UR4 ;  /* 0x0000000400387c02 */ /* 0x000fe20008000f00 */
[----:B------:R-:W-:Y:S03]  /*9460*/  UIADD3 UR4, UP0, UPT, UR54, 0x680, URZ ;  /* 0x0000068036047890 */ /* 0x000fe6000ff1e0ff */
[----:B------:R-:W-:Y:S01]  /*9470*/  R2UR UR8, R56 ;  /* 0x00000000380872ca */ /* 0x000fe200000e0000 */
[----:B------:R-:W-:Y:S11]  /*9480*/  UIADD3.X UR5, UPT, UPT, URZ, UR55, URZ, UP0, !UPT ;  /* 0x00000037ff057290 */ /* 0x000ff600087fe4ff */
[----:B------:R-:W-:Y:S01]  /*9490*/  @!UPT UIADD3 URZ, UPT, UPT, URZ, URZ, URZ ;  /* 0x000000fffffff290 */ /* 0x000fe2000fffe0ff */
[----:B------:R1:W-:Y:S01]  /*94a0*/  UTMASTG.3D [UR8], [UR4] ;  /* 0x00000008040073b5 */ /* 0x0003e20008010000 */
[----:B------:R0:W-:Y:S01]  /*94b0*/  UTMACMDFLUSH ;  /* 0x00000000000079b7 */ /* 0x0001e20000000000 */
[----:B-1----:R-:W-:Y:S04]  /*94c0*/  DEPBAR.LE SB0, 0x1 ;  /* 0x000080400000791a */ /* 0x002fe80000000000 */
.L_x_158:
[----:B------:R-:W-:Y:S05]  /*94d0*/  BSYNC.RECONVERGENT B0 ;  /* 0x0000000000007941 */ /* 0x000fea0003800200 */
.L_x_157:
        /* <DEDUP_REMOVED lines=21> */
.L_x_162:
[----:B------:R-:W-:Y:S05]  /*9630*/  BSYNC B0 ;  /* 0x0000000000007941 */ /* 0x000fea0003800000 */
.L_x_161:
        /* <DEDUP_REMOVED lines=11> */
.L_x_160:
[----:B------:R-:W-:Y:S05]  /*96f0*/  BSYNC B1 ;  /* 0x0000000000017941 */ /* 0x000fea0003800000 */
.L_x_159:
        /* <DEDUP_REMOVED lines=21> */
.L_x_164:
        /* <DEDUP_REMOVED lines=65> */
.L_x_166:
[----:B------:R-:W-:Y:S05]  /*9c60*/  BSYNC.RECONVERGENT B0 ;  /* 0x0000000000007941 */ /* 0x000fea0003800200 */
.L_x_165:
        /* <DEDUP_REMOVED lines=21> */
.L_x_170:
[----:B------:R-:W-:Y:S05]  /*9dc0*/  BSYNC B0 ;  /* 0x0000000000007941 */ /* 0x000fea0003800000 */
.L_x_169:
        /* <DEDUP_REMOVED lines=11> */
.L_x_168:
[----:B------:R-:W-:Y:S05]  /*9e80*/  BSYNC B1 ;  /* 0x0000000000017941 */ /* 0x000fea0003800000 */
.L_x_167:
        /* <DEDUP_REMOVED lines=21> */
.L_x_172:
        /* <DEDUP_REMOVED lines=46> */
[----:B------:R-:W-:Y:S02]  /*a2c0*/  @P6 SHF.L.U32 R2, R76, 0x1f, RZ ;  /* 0x0000001f4c026819 */ /* 0x000fe400000006ff */
        /* <DEDUP_REMOVED lines=18> */
.L_x_174:
[----:B------:R-:W-:Y:S05]  /*a3f0*/  BSYNC.RECONVERGENT B0 ;  /* 0x0000000000007941 */ /* 0x000fea0003800200 */
.L_x_173:
        /* <DEDUP_REMOVED lines=18> */
[----:B------:R-:W-:Y:S04]  /*a520*/  SHF.L.U32 R76, R76, 0x1f, RZ ;  /* 0x0000001f4c4c7819 */ /* 0x000fe800000006ff */
[----:B------:R-:W1:Y:S02]  /*a530*/  SYNCS.PHASECHK.TRANS64.TRYWAIT P0, [R0+URZ+0x80], R76 ;  /* 0x0000804c000075a7 */ /* 0x000e6400080011ff */
[----:B-1----:R-:W-:Y:S05]  /*a540*/  @!P0 BRA `(.L_x_179) ;  /* 0x0000001800948947 */ /* 0x002fea0003800000 */
.L_x_178:
[----:B------:R-:W-:Y:S05]  /*a550*/  BSYNC B0 ;  /* 0x0000000000007941 */ /* 0x000fea0003800000 */
.L_x_177:
[----:B------:R-:W-:Y:S11]  /*a560*/  ISETP.NE.AND P0, PT, R75, RZ, PT ;  /* 0x000000ff4b00720c */ /* 0x000ff60003f05270 */
[----:B------:R-:W-:Y:S02]  /*a570*/  @!UPT UIADD3 URZ, UPT, UPT, URZ, URZ, URZ ;  /* 0x000000fffffff290 */ /* 0x000fe4000fffe0ff */
[----:B------:R3:W4:Y:S04]  /*a580*/  @P0 LDS.128 R32, [R4] ;  /* 0x0000000004200984 */ /* 0x0007280000000c00 */
[----:B------:R3:W1:Y:S04]  /*a590*/  @P0 LDS.128 R36, [R3+0x10] ;  /* 0x0000100003240984 */ /* 0x0006680000000c00 */
[----:B------:R3:W1:Y:S04]  /*a5a0*/  @P0 LDS.128 R40, [R2+0x20] ;  /* 0x0000200002280984 */ /* 0x0006680000000c00 */
[----:B------:R3:W1:Y:S02]  /*a5b0*/  @P0 LDS.128 R44, [R73+0x30] ;  /* 0x00003000492c0984 */ /* 0x0006640000000c00 */
.L_x_176:
[----:B------:R-:W-:Y:S05]  /*a5c0*/  BSYNC B1 ;  /* 0x0000000000017941 */ /* 0x000fea0003800000 */
.L_x_175:
        /* <DEDUP_REMOVED lines=21> */
.L_x_180:
[----:B------:R-:W-:Y:S01]  /*a720*/  ISETP.NE.AND P0, PT, R66, RZ, PT ;  /* 0x000000ff4200720c */ /* 0x000fe20003f05270 */
[----:B------:R-:W-:Y:S05]  /*a730*/  WARPSYNC.ALL ;  /* 0x0000000000007948 */ /* 0x000fea0003800000 */
[----:B------:R-:W-:Y:S01]  /*a740*/  R2UR UR4, R25 ;  /* 0x00000000190472ca */ /* 0x000fe200000e0000 */
[----:B------:R-:W-:Y:S01]  /*a750*/  BSSY.RECONVERGENT B0, `(.L_x_181) ;  /* 0x000003b000007945 */ /* 0x000fe20003800200 */
[----:B------:R-:W-:Y:S04]  /*a760*/  IADD3 R71, PT, PT, R71, 0x110, RZ ;  /* 0x0000011047477810 */ /* 0x000fe80007ffe0ff */
[----:B------:R-:W-:Y:S07]  /*a770*/  LOP3.LUT R71, R71, 0xfefffff8, RZ, 0xc0, !PT ;  /* 0xfefffff847477812 */ /* 0x000fee00078ec0ff */
[----:B---3--:R-:W1:Y:S01]  /*a780*/  LDTM.x16 R4, tmem[UR4+0x70] ;  /* 0x00007004000479ee */ /* 0x008e620008240000 */
[----:B------:R-:W-:Y:S01]  /*a790*/  NOP ;  /* 0x0000000000007918 */ /* 0x000fe20000000000 */
[----:B-1----:R1:W-:Y:S01]  /*a7a0*/  SYNCS.ARRIVE.TRANS64.RED.A1T0 RZ, [R71+URZ], RZ ;  /* 0x000000ff47ff79a7 */ /* 0x0023e200081004ff */
[C---:B------:R-:W-:Y:S01]  /*a7b0*/  FMUL R0, R24.reuse, R4 ;  /* 0x0000000418007220 */ /* 0x040fe20000400000 */
        /* <DEDUP_REMOVED lines=52> */
.L_x_182:
[----:B------:R-:W-:Y:S05]  /*ab00*/  BSYNC.RECONVERGENT B0 ;  /* 0x0000000000007941 */ /* 0x000fea0003800200 */
.L_x_181:
[----:B------:R-:W-:Y:S01]  /*ab10*/  BAR.SYNC.DEFER_BLOCKING 0x1, 0x80 ;  /* 0x0042000000007b1d */ /* 0x000fe20000010000 */
[----:B------:R-:W-:Y:S01]  /*ab20*/  UISETP.NE.AND UP0, UPT, UR52, -0x8, UPT ;  /* 0xfffffff83400788c */ /* 0x000fe2000bf05270 */
[----:B------:R-:W-:Y:S08]  /*ab30*/  IADD3 R22, PT, PT, R22, 0x1, RZ ;  /* 0x0000000116167810 */ /* 0x000ff00007ffe0ff */
[----:B------:R-:W-:Y:S05]  /*ab40*/  BRA.U !UP0, `(.L_x_183) ;  /* 0x0000000108247547 */ /* 0x000fea000b800000 */
[----:B------:R-:W-:Y:S01]  /*ab50*/  ISETP.NE.AND P0, PT, R70, RZ, PT ;  /* 0x000000ff4600720c */ /* 0x000fe20003f05270 */
[----:B------:R-:W-:Y:S01]  /*ab60*/  IMAD.U32 R0, RZ, RZ, UR47 ;  /* 0x0000002fff007e24 */ /* 0x000fe2000f8e00ff */
[----:B------:R-:W-:Y:S04]  /*ab70*/  UIADD3 UR4, UPT, UPT, UR47, 0x1, URZ ;  /* 0x000000012f047890 */ /* 0x000fe8000fffe0ff */
[----:B------:R-:W-:Y:S04]  /*ab80*/  UISETP.NE.AND UP0, UPT, UR4, 0x4, UPT ;  /* 0x000000040400788c */ /* 0x000fe8000bf05270 */
[----:B------:R-:W-:Y:S03]  /*ab90*/  USEL UR47, UR4, URZ, UP0 ;  /* 0x000000ff042f7287 */ /* 0x000fe60008000000 */
[----:B------:R-:W-:Y:S05]  /*aba0*/  @P0 LEA R0, R0, UR43, 0x3 ;  /* 0x0000002b00000c11 */ /* 0x000fea000f8e18ff */
[----:B------:R-:W-:Y:S05]  /*abb0*/  @P0 VIADD R0, R0, 0xa0 ;  /* 0x000000a000000836 */ /* 0x000fea0000000000 */
[----:B------:R-:W-:Y:S04]  /*abc0*/  @P0 PRMT R0, R72, 0x654, R0 ;  /* 0x0000065448000816 */ /* 0x000fe80000000000 */
[----:B------:R3:W-:Y:S03]  /*abd0*/  @P0 SYNCS.ARRIVE.TRANS64.RED.A1T0 RZ, [R0+URZ], RZ ;  /* 0x000000ff00ff09a7 */ /* 0x0007e600081004ff */
.L_x_183:
[----:B------:R-:W-:Y:S01]  /*abe0*/  R2UR UR6, R69 ;  /* 0x00000000450672ca */ /* 0x000fe200000e0000 */
[----:B------:R-:W-:Y:S01]  /*abf0*/  UIADD3 UR52, UPT, UPT, UR52, 0x8, URZ ;  /* 0x0000000834347890 */ /* 0x000fe2000fffe0ff */
[----:B------:R-:W-:Y:S01]  /*ac00*/  R2UR UR5, R53 ;  /* 0x00000000350572ca */ /* 0x000fe200000e0000 */
[----:B------:R-:W-:Y:S01]  /*ac10*/  UMOV UR36, UR63 ;  /* 0x0000003f00247c82 */ /* 0x000fe20008000000 */
[----:B------:R-:W-:Y:S02]  /*ac20*/  R2UR UR4, R54 ;  /* 0x00000000360472ca */ /* 0x000fe400000e0000 */
[----:B------:R-:W-:Y:S02]  /*ac30*/  ISETP.NE.AND P0, PT, R58, 0x2, PT ;  /* 0x000000023a00780c */ /* 0x000fe40003f05270 */
[----:B------:R-:W-:Y:S02]  /*ac40*/  ISETP.NE.AND P1, PT, R22, 0x4, PT ;  /* 0x000000041600780c */ /* 0x000fe40003f25270 */
[----:B------:R-:W-:Y:S02]  /*ac50*/  SEL R2, RZ, 0x1, P0 ;  /* 0x00000001ff027807 */ /* 0x000fe40000000000 */
[----:B---3--:R-:W-:Y:S01]  /*ac60*/  SEL R0, RZ, 0x1, P1 ;  /* 0x00000001ff007807 */ /* 0x008fe20000800000 */
[----:B------:R-:W-:Y:S01]  /*ac70*/  UISETP.NE.AND UP0, UPT, UR6, URZ, UPT ;  /* 0x000000ff0600728c */ /* 0x000fe2000bf05270 */
[----:B------:R-:W-:Y:S01]  /*ac80*/  LOP3.LUT R60, R60, R2, RZ, 0x3c, !PT ;  /* 0x000000023c3c7212 */ /* 0x000fe200078e3cff */
[----:B------:R-:W-:Y:S01]  /*ac90*/  UIADD3 UR34, UPT, UPT, UR37, UR5, URZ ;  /* 0x0000000525227290 */ /* 0x000fe2000fffe0ff */
[----:B------:R-:W-:Y:S01]  /*aca0*/  LOP3.LUT R61, R61, R0, RZ, 0x3c, !PT ;  /* 0x000000003d3d7212 */ /* 0x000fe200078e3cff */
[----:B------:R-:W-:Y:S01]  /*acb0*/  UIADD3 UR32, UPT, UPT, UR38, UR4, URZ ;  /* 0x0000000426207290 */ /* 0x000fe2000fffe0ff */
[----:B------:R-:W-:Y:S02]  /*acc0*/  SEL R58, R58, RZ, P0 ;  /* 0x000000ff3a3a7207 */ /* 0x000fe40000000000 */
[----:B------:R-:W-:Y:S02]  /*acd0*/  SEL R22, R22, RZ, P1 ;  /* 0x000000ff16167207 */ /* 0x000fe40000800000 */
[----:B------:R-:W-:Y:S07]  /*ace0*/  BRA.U UP0, `(.L_x_184) ;  /* 0xffffffb500547547 */ /* 0x000fee000b83ffff */
[----:B------:R-:W-:-:S13]  /*acf0*/  R2UR UR4, R55 ;  /* 0x00000000370472ca */ /* 0x000fda00000e0000 */
[----:B------:R-:W-:-:S09]  /*ad00*/  UISETP.NE.AND UP0, UPT, UR4, URZ, UPT ;  /* 0x000000ff0400728c */ /* 0x000fd2000bf05270 */
[----:B------:R-:W-:Y:S05]  /*ad10*/  BRA.U !UP0, `(.L_x_185) ;  /* 0x0000000108487547 */ /* 0x000fea000b800000 */
[----:B------:R-:W3:Y:S02]  /*ad20*/  LDCU.64 UR4, c[0x0][0x890] ;  /* 0x00011200ff0477ac */ /* 0x000ee40008000a00 */
[----:B---3--:R-:W-:-:S04]  /*ad30*/  UISETP.NE.U32.AND UP0, UPT, UR4, URZ, UPT ;  /* 0x000000ff0400728c */ /* 0x008fc8000bf05070 */
[----:B------:R-:W-:-:S09]  /*ad40*/  UISETP.NE.AND.EX UP0, UPT, UR5, URZ, UPT, UP0 ;  /* 0x000000ff0500728c */ /* 0x000fd2000bf05300 */
[----:B------:R-:W-:Y:S05]  /*ad50*/  BRA.U UP0, `(.L_x_186) ;  /* 0x00000001000c7547 */ /* 0x000fea000b800000 */
[----:B------:R-:W-:-:S13]  /*ad60*/  FSETP.NEU.AND P0, PT, R27, RZ, PT ;  /* 0x000000ff1b00720b */ /* 0x000fda0003f0d000 */
[----:B------:R-:W-:Y:S05]  /*ad70*/  @!P0 EXIT ;  /* 0x000000000000894d */ /* 0x000fea0003800000 */
[----:B------:R-:W-:Y:S05]  /*ad80*/  BRA `(.L_x_185) ;  /* 0x00000000002c7947 */ /* 0x000fea0003800000 */
.L_x_186:
[----:B------:R-:W-:Y:S01]  /*ad90*/  ISETP.NE.AND P0, PT, R57, RZ, PT ;  /* 0x000000ff3900720c */ /* 0x000fe20003f05270 */
[----:B------:R-:W-:-:S12]  /*ada0*/  BSSY.RECONVERGENT B0, `(.L_x_185) ;  /* 0x0000009000007945 */ /* 0x000fd80003800200 */
[----:B------:R-:W-:Y:S05]  /*adb0*/  @P0 BRA `(.L_x_187) ;  /* 0x0000000000140947 */ /* 0x000fea0003800000 */
[----:B------:R-:W3:Y:S02]  /*adc0*/  LDCU.64 UR4, c[0x0][0x888] ;  /* 0x00011100ff0477ac */ /* 0x000ee40008000a00 */
[----:B---3--:R-:W-:-:S04]  /*add0*/  ISETP.NE.U32.AND P0, PT, RZ, UR4, PT ;  /* 0x00000004ff007c0c */ /* 0x008fc8000bf05070 */
[----:B------:R-:W-:-:S13]  /*ade0*/  ISETP.NE.AND.EX P0, PT, RZ, UR5, PT, P0 ;  /* 0x00000005ff007c0c */ /* 0x000fda000bf05300 */
[----:B------:R-:W-:Y:S05]  /*adf0*/  @!P0 EXIT ;  /* 0x000000000000894d */ /* 0x000fea0003800000 */
[----:B------:R-:W-:Y:S05]  /*ae00*/  BRA `(.L_x_188) ;  /* 0x0000000000087947 */ /* 0x000fea0003800000 */
.L_x_187:
[----:B------:R-:W-:-:S13]  /*ae10*/  FSETP.NEU.AND P0, PT, R27, RZ, PT ;  /* 0x000000ff1b00720b */ /* 0x000fda0003f0d000 */
[----:B------:R-:W-:Y:S05]  /*ae20*/  @!P0 EXIT ;  /* 0x000000000000894d */ /* 0x000fea0003800000 */
.L_x_188:
[----:B------:R-:W-:Y:S05]  /*ae30*/  BSYNC.RECONVERGENT B0 ;  /* 0x0000000000007941 */ /* 0x000fea0003800200 */
.L_x_185:
[----:B------:R-:W3:Y:S01]  /*ae40*/  S2UR UR5, SR_CgaCtaId ;  /* 0x00000000000579c3 */ /* 0x000ee20000008800 */
[----:B------:R-:W-:Y:S01]  /*ae50*/  ULEA UR4, UR47, UR43, 0x3 ;  /* 0x0000002b2f047291 */ /* 0x000fe2000f8e18ff */
[----:B------:R-:W-:-:S04]  /*ae60*/  DEPBAR.LE SB0, 0x0 ;  /* 0x000080000000791a */ /* 0x000fc80000000000 */
[----:B------:R-:W-:-:S04]  /*ae70*/  UIADD3 UR4, UPT, UPT, UR4, 0xa0, URZ ;  /* 0x000000a004047890 */ /* 0x000fc8000fffe0ff */
[----:B---3--:R-:W-:-:S09]  /*ae80*/  UPRMT UR4, UR5, 0x654, UR4 ;  /* 0x0000065405047896 */ /* 0x008fd20008000004 */
[----:B------:R-:W-:Y:S01]  /*ae90*/  SYNCS.ARRIVE.TRANS64.RED.A1T0 RZ, [UR4], RZ ;  /* 0x000000ffffff79a7 */ /* 0x000fe20008100404 */
[----:B------:R-:W-:Y:S05]  /*aea0*/  EXIT ;  /* 0x000000000000794d */ /* 0x000fea0003800000 */
.L_x_24:
[----:B-1----:R1:W3:Y:S02]  /*aeb0*/  SYNCS.PHASECHK.TRANS64.TRYWAIT P0, [R0+URZ+0x140], R2 ;  /* 0x00014002000075a7 */ /* 0x0022e400080011ff */
[----:B---3--:R-:W-:Y:S05]  /*aec0*/  @!P0 NANOSLEEP.SYNCS 0x989680 ;  /* 0x009896800000895d */ /* 0x008fea0003900000 */
[----:B------:R-:W3:Y:S02]  /*aed0*/  @!P0 SYNCS.PHASECHK.TRANS64 P0, [R0+URZ+0x140], R2 ;  /* 0x00014002000085a7 */ /* 0x000ee400080010ff */
[----:B---3--:R-:W-:Y:S05]  /*aee0*/  @!P0 BRA `(.L_x_24) ;  /* 0xfffffffc00f08947 */ /* 0x008fea000383ffff */
[----:B------:R-:W-:Y:S05]  /*aef0*/  BRA `(.L_x_189) ;  /* 0xffffff6c00187947 */ /* 0x000fea000383ffff */
.L_x_27:
[----:B-1----:R-:W-:-:S07]  /*af00*/  MOV R0, UR33 ;  /* 0x0000002100007c02 */ /* 0x002fce0008000f00 */
.L_x_190:
[----:B-1----:R1:W3:Y:S02]  /*af10*/  SYNCS.PHASECHK.TRANS64.TRYWAIT P0, [R0+URZ+0x40], R3 ;  /* 0x00004003000075a7 */ /* 0x0022e400080011ff */
[----:B---3--:R-:W-:Y:S05]  /*af20*/  @!P0 NANOSLEEP.SYNCS 0x989680 ;  /* 0x009896800000895d */ /* 0x008fea0003900000 */
[----:B------:R-:W3:Y:S02]  /*af30*/  @!P0 SYNCS.PHASECHK.TRANS64 P0, [R0+URZ+0x40], R3 ;  /* 0x00004003000085a7 */ /* 0x000ee400080010ff */
[----:B---3--:R-:W-:Y:S05]  /*af40*/  @!P0 BRA `(.L_x_190) ;  /* 0xfffffffc00f08947 */ /* 0x008fea000383ffff */
[----:B------:R-:W-:Y:S05]  /*af50*/  BRA `(.L_x_26) ;  /* 0xffffff6c00687947 */ /* 0x000fea000383ffff */
.L_x_34:
[----:B-1----:R-:W-:-:S07]  /*af60*/  MOV R0, UR9 ;  /* 0x0000000900007c02 */ /* 0x002fce0008000f00 */
.L_x_191:
[----:B-1----:R1:W3:Y:S02]  /*af70*/  SYNCS.PHASECHK.TRANS64.TRYWAIT P0, [R0+URZ+0x40], R3 ;  /* 0x00004003000075a7 */ /* 0x0022e400080011ff */
[----:B---3--:R-:W-:Y:S05]  /*af80*/  @!P0 NANOSLEEP.SYNCS 0x989680 ;  /* 0x009896800000895d */ /* 0x008fea0003900000 */
[----:B------:R-:W3:Y:S02]  /*af90*/  @!P0 SYNCS.PHASECHK.TRANS64 P0, [R0+URZ+0x40], R3 ;  /* 0x00004003000085a7 */ /* 0x000ee400080010ff */
[----:B---3--:R-:W-:Y:S05]  /*afa0*/  @!P0 BRA `(.L_x_191) ;  /* 0xfffffffc00f08947 */ /* 0x008fea000383ffff */
[----:B------:R-:W-:Y:S05]  /*afb0*/  BRA `(.L_x_33) ;  /* 0xffffff70002c7947 */ /* 0x000fea000383ffff */
.L_x_39:
[----:B-1----:R1:W3:Y:S02]  /*afc0*/  SYNCS.PHASECHK.TRANS64.TRYWAIT P0, [R3+URZ+0xd0], R0 ;  /* 0x0000d000030075a7 */ /* 0x0022e400080011ff */
[----:B---3--:R-:W-:Y:S05]  /*afd0*/  @!P0 NANOSLEEP.SYNCS 0x989680 ;  /* 0x009896800000895d */ /* 0x008fea0003900000 */
[----:B------:R-:W3:Y:S02]  /*afe0*/  @!P0 SYNCS.PHASECHK.TRANS64 P0, [R3+URZ+0xd0], R0 ;  /* 0x0000d000030085a7 */ /* 0x000ee400080010ff */
[----:B---3--:R-:W-:Y:S05]  /*aff0*/  @!P0 BRA `(.L_x_39) ;  /* 0xfffffffc00f08947 */ /* 0x008fea000383ffff */
[----:B------:R-:W-:Y:S05]  /*b000*/  BRA `(.L_x_192) ;  /* 0xffffff7000d07947 */ /* 0x000fea000383ffff */
.L_x_43:
[----:B------:R-:W-:-:S07]  /*b010*/  MOV R0, UR4 ;  /* 0x0000000400007c02 */ /* 0x000fce0008000f00 */
.L_x_193:
[----:B-1----:R1:W3:Y:S02]  /*b020*/  SYNCS.PHASECHK.TRANS64.TRYWAIT P0, [R0+URZ], R2 ;  /* 0x00000002000075a7 */ /* 0x0022e400080011ff */
[----:B---3--:R-:W-:Y:S05]  /*b030*/  @!P0 NANOSLEEP.SYNCS 0x989680 ;  /* 0x009896800000895d */ /* 0x008fea0003900000 */
[----:B------:R-:W3:Y:S02]  /*b040*/  @!P0 SYNCS.PHASECHK.TRANS64 P0, [R0+URZ], R2 ;  /* 0x00000002000085a7 */ /* 0x000ee400080010ff */
[----:B---3--:R-:W-:Y:S05]  /*b050*/  @!P0 BRA `(.L_x_193) ;  /* 0xfffffffc00f08947 */ /* 0x008fea000383ffff */
[----:B------:R-:W-:Y:S05]  /*b060*/  BRA `(.L_x_194) ;  /* 0xffffff78007c7947 */ /* 0x000fea000383ffff */
.L_x_44:
[----:B------:R-:W-:-:S07]  /*b070*/  MOV R0, UR5 ;  /* 0x0000000500007c02 */ /* 0x000fce0008000f00 */
.L_x_195:
[----:B-1----:R1:W3:Y:S02]  /*b080*/  SYNCS.PHASECHK.TRANS64.TRYWAIT P0, [R0+URZ], R3 ;  /* 0x00000003000075a7 */ /* 0x0022e400080011ff */
[----:B---3--:R-:W-:Y:S05]  /*b090*/  @!P0 NANOSLEEP.SYNCS 0x989680 ;  /* 0x009896800000895d */ /* 0x008fea0003900000 */
[----:B------:R-:W3:Y:S02]  /*b0a0*/  @!P0 SYNCS.PHASECHK.TRANS64 P0, [R0+URZ], R3 ;  /* 0x00000003000085a7 */ /* 0x000ee400080010ff */
[----:B---3--:R-:W-:Y:S05]  /*b0b0*/  @!P0 BRA `(.L_x_195) ;  /* 0xfffffffc00f08947 */ /* 0x008fea000383ffff */
[----:B------:R-:W-:Y:S05]  /*b0c0*/  BRA `(.L_x_196) ;  /* 0xffffff7800887947 */ /* 0x000fea000383ffff */
.L_x_45:
[----:B------:R-:W-:-:S07]  /*b0d0*/  MOV R0, UR5 ;  /* 0x0000000500007c02 */ /* 0x000fce0008000f00 */
.L_x_197:
[----:B-1----:R1:W3:Y:S02]  /*b0e0*/  SYNCS.PHASECHK.TRANS64.TRYWAIT P0, [R0+URZ], R3 ;  /* 0x00000003000075a7 */ /* 0x0022e400080011ff */
[----:B---3--:R-:W-:Y:S05]  /*b0f0*/  @!P0 NANOSLEEP.SYNCS 0x989680 ;  /* 0x009896800000895d */ /* 0x008fea0003900000 */
[----:B------:R-:W3:Y:S02]  /*b100*/  @!P0 SYNCS.PHASECHK.TRANS64 P0, [R0+URZ], R3 ;  /* 0x00000003000085a7 */ /* 0x000ee400080010ff */
[----:B---3--:R-:W-:Y:S05]  /*b110*/  @!P0 BRA `(.L_x_197) ;  /* 0xfffffffc00f08947 */ /* 0x008fea000383ffff */
[----:B------:R-:W-:Y:S05]  /*b120*/  BRA `(.L_x_198) ;  /* 0xffffff7800947947 */ /* 0x000fea000383ffff */
.L_x_46:
[----:B------:R-:W-:-:S07]  /*b130*/  MOV R0, UR5 ;  /* 0x0000000500007c02 */ /* 0x000fce0008000f00 */
.L_x_199:
[----:B-1----:R1:W3:Y:S02]  /*b140*/  SYNCS.PHASECHK.TRANS64.TRYWAIT P0, [R0+URZ], R3 ;  /* 0x00000003000075a7 */ /* 0x0022e400080011ff */
[----:B---3--:R-:W-:Y:S05]  /*b150*/  @!P0 NANOSLEEP.SYNCS 0x989680 ;  /* 0x009896800000895d */ /* 0x008fea0003900000 */
[----:B------:R-:W3:Y:S02]  /*b160*/  @!P0 SYNCS.PHASECHK.TRANS64 P0, [R0+URZ], R3 ;  /* 0x00000003000085a7 */ /* 0x000ee400080010ff */
[----:B---3--:R-:W-:Y:S05]  /*b170*/  @!P0 BRA `(.L_x_199) ;  /* 0xfffffffc00f08947 */ /* 0x008fea000383ffff */
[----:B------:R-:W-:Y:S05]  /*b180*/  BRA `(.L_x_200) ;  /* 0xffffff7800a07947 */ /* 0x000fea000383ffff */
.L_x_47:
[----:B------:R-:W-:-:S07]  /*b190*/  MOV R0, UR5 ;  /* 0x0000000500007c02 */ /* 0x000fce0008000f00 */
.L_x_201:
[----:B-1----:R1:W3:Y:S02]  /*b1a0*/  SYNCS.PHASECHK.TRANS64.TRYWAIT P0, [R0+URZ], R3 ;  /* 0x00000003000075a7 */ /* 0x0022e400080011ff */
[----:B---3--:R-:W-:Y:S05]  /*b1b0*/  @!P0 NANOSLEEP.SYNCS 0x989680 ;  /* 0x009896800000895d */ /* 0x008fea0003900000 */
[----:B------:R-:W3:Y:S02]  /*b1c0*/  @!P0 SYNCS.PHASECHK.TRANS64 P0, [R0+URZ], R3 ;  /* 0x00000003000085a7 */ /* 0x000ee400080010ff */
[----:B---3--:R-:W-:Y:S05]  /*b1d0*/  @!P0 BRA `(.L_x_201) ;  /* 0xfffffffc00f08947 */ /* 0x008fea000383ffff */
[----:B------:R-:W-:Y:S05]  /*b1e0*/  BRA `(.L_x_202) ;  /* 0xffffff7800ac7947 */ /* 0x000fea000383ffff */
.L_x_48:
[----:B------:R-:W-:-:S07]  /*b1f0*/  MOV R0, UR5 ;  /* 0x0000000500007c02 */ /* 0x000fce0008000f00 */
.L_x_203:
[----:B-1----:R1:W3:Y:S02]  /*b200*/  SYNCS.PHASECHK.TRANS64.TRYWAIT P0, [R0+URZ], R3 ;  /* 0x00000003000075a7 */ /* 0x0022e400080011ff */
[----:B---3--:R-:W-:Y:S05]  /*b210*/  @!P0 NANOSLEEP.SYNCS 0x989680 ;  /* 0x009896800000895d */ /* 0x008fea0003900000 */
[----:B------:R-:W3:Y:S02]  /*b220*/  @!P0 SYNCS.PHASECHK.TRANS64 P0, [R0+URZ], R3 ;  /* 0x00000003000085a7 */ /* 0x000ee400080010ff */
[----:B---3--:R-:W-:Y:S05]  /*b230*/  @!P0 BRA `(.L_x_203) ;  /* 0xfffffffc00f08947 */ /* 0x008fea000383ffff */
[----:B------:R-:W-:Y:S05]  /*b240*/  BRA `(.L_x_204) ;  /* 0xffffff7800b87947 */ /* 0x000fea000383ffff */
.L_x_49:
[----:B------:R-:W-:-:S07]  /*b250*/  MOV R0, UR5 ;  /* 0x0000000500007c02 */ /* 0x000fce0008000f00 */
.L_x_205:
[----:B-1----:R1:W3:Y:S02]  /*b260*/  SYNCS.PHASECHK.TRANS64.TRYWAIT P0, [R0+URZ], R3 ;  /* 0x00000003000075a7 */ /* 0x0022e400080011ff */
[----:B---3--:R-:W-:Y:S05]  /*b270*/  @!P0 NANOSLEEP.SYNCS 0x989680 ;  /* 0x009896800000895d */ /* 0x008fea0003900000 */
[----:B------:R-:W3:Y:S02]  /*b280*/  @!P0 SYNCS.PHASECHK.TRANS64 P0, [R0+URZ], R3 ;  /* 0x00000003000085a7 */ /* 0x000ee400080010ff */
[----:B---3--:R-:W-:Y:S05]  /*b290*/  @!P0 BRA `(.L_x_205) ;  /* 0xfffffffc00f08947 */ /* 0x008fea000383ffff */
[----:B------:R-:W-:Y:S05]  /*b2a0*/  BRA `(.L_x_206) ;  /* 0xffffff7800c47947 */ /* 0x000fea000383ffff */
.L_x_52:
[----:B--2---:R2:W3:Y:S02]  /*b2b0*/  SYNCS.PHASECHK.TRANS64.TRYWAIT P0, [R0+URZ+0x130], R4 ;  /* 0x00013004000075a7 */ /* 0x0044e400080011ff */
[----:B---3--:R-:W-:Y:S05]  /*b2c0*/  @!P0 NANOSLEEP.SYNCS 0x989680 ;  /* 0x009896800000895d */ /* 0x008fea0003900000 */
[----:B------:R-:W3:Y:S02]  /*b2d0*/  @!P0 SYNCS.PHASECHK.TRANS64 P0, [R0+URZ+0x130], R4 ;  /* 0x00013004000085a7 */ /* 0x000ee400080010ff */
[----:B---3--:R-:W-:Y:S05]  /*b2e0*/  @!P0 BRA `(.L_x_52) ;  /* 0xfffffffc00f08947 */ /* 0x008fea000383ffff */
[----:B------:R-:W-:Y:S05]  /*b2f0*/  BRA `(.L_x_207) ;  /* 0xffffff7c00287947 */ /* 0x000fea000383ffff */
.L_x_53:
[----:B------:R-:W-:-:S07]  /*b300*/  MOV R0, UR4 ;  /* 0x0000000400007c02 */ /* 0x000fce0008000f00 */
.L_x_208:
[----:B--2---:R2:W3:Y:S02]  /*b310*/  SYNCS.PHASECHK.TRANS64.TRYWAIT P0, [R0+URZ+0xe0], R5 ;  /* 0x0000e005000075a7 */ /* 0x0044e400080011ff */
[----:B---3--:R-:W-:Y:S05]  /*b320*/  @!P0 NANOSLEEP.SYNCS 0x989680 ;  /* 0x009896800000895d */ /* 0x008fea0003900000 */
[----:B------:R-:W3:Y:S02]  /*b330*/  @!P0 SYNCS.PHASECHK.TRANS64 P0, [R0+URZ+0xe0], R5 ;  /* 0x0000e005000085a7 */ /* 0x000ee400080010ff */
[----:B---3--:R-:W-:Y:S05]  /*b340*/  @!P0 BRA `(.L_x_208) ;  /* 0xfffffffc00f08947 */ /* 0x008fea000383ffff */
[----:B------:R-:W-:Y:S05]  /*b350*/  BRA `(.L_x_209) ;  /* 0xffffff7c00387947 */ /* 0x000fea000383ffff */
.L_x_54:
[----:B--2---:R2:W3:Y:S02]  /*b360*/  SYNCS.PHASECHK.TRANS64.TRYWAIT P1, [R0+URZ+0xd0], R4 ;  /* 0x0000d004000075a7 */ /* 0x0044e400080211ff */
[----:B---3--:R-:W-:Y:S05]  /*b370*/  @!P1 NANOSLEEP.SYNCS 0x989680 ;  /* 0x009896800000995d */ /* 0x008fea0003900000 */
[----:B------:R-:W3:Y:S02]  /*b380*/  @!P1 SYNCS.PHASECHK.TRANS64 P1, [R0+URZ+0xd0], R4 ;  /* 0x0000d004000095a7 */ /* 0x000ee400080210ff */
[----:B---3--:R-:W-:Y:S05]  /*b390*/  @!P1 BRA `(.L_x_54) ;  /* 0xfffffffc00f09947 */ /* 0x008fea000383ffff */
[----:B------:R-:W-:Y:S05]  /*b3a0*/  BRA `(.L_x_210) ;  /* 0xffffff7c00687947 */ /* 0x000fea000383ffff */
.L_x_57:
[----:B------:R-:W-:-:S07]  /*b3b0*/  MOV R0, UR4 ;  /* 0x0000000400007c02 */ /* 0x000fce0008000f00 */
.L_x_211:
[----:B--2---:R2:W3:Y:S02]  /*b3c0*/  SYNCS.PHASECHK.TRANS64.TRYWAIT P0, [R0+URZ+0xe0], R2 ;  /* 0x0000e002000075a7 */ /* 0x0044e400080011ff */
[----:B---3--:R-:W-:Y:S05]  /*b3d0*/  @!P0 NANOSLEEP.SYNCS 0x989680 ;  /* 0x009896800000895d */ /* 0x008fea0003900000 */
[----:B------:R-:W3:Y:S02]  /*b3e0*/  @!P0 SYNCS.PHASECHK.TRANS64 P0, [R0+URZ+0xe0], R2 ;  /* 0x0000e002000085a7 */ /* 0x000ee400080010ff */
[----:B---3--:R-:W-:Y:S05]  /*b3f0*/  @!P0 BRA `(.L_x_211) ;  /* 0xfffffffc00f08947 */ /* 0x008fea000383ffff */
[----:B------:R-:W-:Y:S05]  /*b400*/  BRA `(.L_x_56) ;  /* 0xffffff7c00bc7947 */ /* 0x000fea000383ffff */
.L_x_66:
[----:B--2---:R-:W-:-:S04]  /*b410*/  MOV R5, UR5 ;  /* 0x0000000500057c02 */ /* 0x004fc80008000f00 */
[----:B------:R2:W3:Y:S03]  /*b420*/  SYNCS.PHASECHK.TRANS64.TRYWAIT P0, [R5+URZ+0x8], R6 ;  /* 0x00000806050075a7 */ /* 0x0004e600080011ff */
[----:B---3--:R-:W-:Y:S05]  /*b430*/  @!P0 NANOSLEEP.SYNCS 0x989680 ;  /* 0x009896800000895d */ /* 0x008fea0003900000 */
[----:B------:R-:W3:Y:S02]  /*b440*/  @!P0 SYNCS.PHASECHK.TRANS64 P0, [R5+URZ+0x8], R6 ;  /* 0x00000806050085a7 */ /* 0x000ee400080010ff */
[----:B---3--:R-:W-:Y:S05]  /*b450*/  @!P0 BRA `(.L_x_66) ;  /* 0xfffffffc00ec8947 */ /* 0x008fea000383ffff */
[----:B------:R-:W-:Y:S05]  /*b460*/  BRA `(.L_x_65) ;  /* 0xffffff8000747947 */ /* 0x000fea000383ffff */
.L_x_68:
[----:B------:R-:W-:Y:S01]  /*b470*/  BSSY B0, `(.L_x_212) ;  /* 0x0000006000007945 */ /* 0x000fe20003800000 */
[----:B------:R-:W-:-:S07]  /*b480*/  MOV R15, 0xffffffff ;  /* 0xffffffff000f7802 */ /* 0x000fce0000000f00 */
[----:B-12--5:R-:W-:Y:S05]  /*b490*/  WARPSYNC.COLLECTIVE R15, `(.L_x_213) ;  /* 0x000000000f0c7348 */ /* 0x026fea0003c00000 */
[----:B------:R-:W-:Y:S02]  /*b4a0*/  ELECT P6, UR79, PT ;  /* 0x00000000004f782f */ /* 0x000fe400038c0000 */
[----:B------:R-:W-:Y:S01]  /*b4b0*/  MOV R14, UR79 ;  /* 0x0000004f000e7c02 */ /* 0x000fe20008000f00 */
[----:B-12--5:R-:W-:Y:S10]  /*b4c0*/  ENDCOLLECTIVE ;  /* 0x000000000000791b */ /* 0x026ff40003800000 */
.L_x_213:
[----:B------:R-:W-:Y:S05]  /*b4d0*/  BSYNC B0 ;  /* 0x0000000000007941 */ /* 0x000fea0003800000 */
.L_x_212:
[----:B------:R-:W-:Y:S01]  /*b4e0*/  PLOP3.LUT P0, PT, P6, PT, PT, 0x80, 0x8 ;  /* 0x000000000008781c */ /* 0x000fe2000370f070 */
[----:B------:R-:W-:-:S12]  /*b4f0*/  BRA `(.L_x_214) ;  /* 0xffffff8000a07947 */ /* 0x000fd8000383ffff */
.L_x_70:
[----:B--2---:R-:W-:-:S04]  /*b500*/  MOV R3, UR5 ;  /* 0x0000000500037c02 */ /* 0x004fc80008000f00 */
[----:B------:R2:W3:Y:S03]  /*b510*/  SYNCS.PHASECHK.TRANS64.TRYWAIT P0, [R3+URZ+0x8], R4 ;  /* 0x00000804030075a7 */ /* 0x0004e600080011ff */
[----:B---3--:R-:W-:Y:S05]  /*b520*/  @!P0 NANOSLEEP.SYNCS 0x989680 ;  /* 0x009896800000895d */ /* 0x008fea0003900000 */
[----:B------:R-:W3:Y:S02]  /*b530*/  @!P0 SYNCS.PHASECHK.TRANS64 P0, [R3+URZ+0x8], R4 ;  /* 0x00000804030085a7 */ /* 0x000ee400080010ff */
[----:B---3--:R-:W-:Y:S05]  /*b540*/  @!P0 BRA `(.L_x_70) ;  /* 0xfffffffc00ec8947 */ /* 0x008fea000383ffff */
[----:B------:R-:W-:Y:S05]  /*b550*/  BRA `(.L_x_69) ;  /* 0xffffff8000a47947 */ /* 0x000fea000383ffff */
.L_x_71:
[----:B-1----:R1:W2:Y:S02]  /*b560*/  SYNCS.PHASECHK.TRANS64.TRYWAIT P0, [R0+URZ+0xd0], R4 ;  /* 0x0000d004000075a7 */ /* 0x0022a400080011ff */
[----:B--2---:R-:W-:Y:S05]  /*b570*/  @!P0 NANOSLEEP.SYNCS 0x989680 ;  /* 0x009896800000895d */ /* 0x004fea0003900000 */
[----:B------:R-:W2:Y:S02]  /*b580*/  @!P0 SYNCS.PHASECHK.TRANS64 P0, [R0+URZ+0xd0], R4 ;  /* 0x0000d004000085a7 */ /* 0x000ea400080010ff */
[----:B--2---:R-:W-:Y:S05]  /*b590*/  @!P0 BRA `(.L_x_71) ;  /* 0xfffffffc00f08947 */ /* 0x004fea000383ffff */
[----:B------:R-:W-:Y:S05]  /*b5a0*/  BRA `(.L_x_215) ;  /* 0xffffff8400907947 */ /* 0x000fea000383ffff */
.L_x_73:
[----:B------:R-:W-:-:S07]  /*b5b0*/  MOV R0, UR31 ;  /* 0x0000001f00007c02 */ /* 0x000fce0008000f00 */
.L_x_216:
[----:B-1----:R1:W2:Y:S02]  /*b5c0*/  SYNCS.PHASECHK.TRANS64.TRYWAIT P0, [R0+URZ+0x110], R4 ;  /* 0x00011004000075a7 */ /* 0x0022a400080011ff */
[----:B--2---:R-:W-:Y:S05]  /*b5d0*/  @!P0 NANOSLEEP.SYNCS 0x989680 ;  /* 0x009896800000895d */ /* 0x004fea0003900000 */
[----:B------:R-:W2:Y:S02]  /*b5e0*/  @!P0 SYNCS.PHASECHK.TRANS64 P0, [R0+URZ+0x110], R4 ;  /* 0x00011004000085a7 */ /* 0x000ea400080010ff */
[----:B--2---:R-:W-:Y:S05]  /*b5f0*/  @!P0 BRA `(.L_x_216) ;  /* 0xfffffffc00f08947 */ /* 0x004fea000383ffff */
[----:B------:R-:W-:Y:S05]  /*b600*/  BRA `(.L_x_217) ;  /* 0xffffff8400dc7947 */ /* 0x000fea000383ffff */
.L_x_76:
[----:B------:R-:W-:Y:S07]  /*b610*/  MOV R0, UR5 ;  /* 0x0000000500007c02 */ /* 0x000fee0008000f00 */
.L_x_218:
[----:B-1----:R1:W2:Y:S02]  /*b620*/  SYNCS.PHASECHK.TRANS64.TRYWAIT P0, [R0+URZ], R4 ;  /* 0x00000004000075a7 */ /* 0x0022a400080011ff */
[----:B--2---:R-:W-:Y:S05]  /*b630*/  @!P0 NANOSLEEP.SYNCS 0x989680 ;  /* 0x009896800000895d */ /* 0x004fea0003900000 */
[----:B------:R-:W2:Y:S02]  /*b640*/  @!P0 SYNCS.PHASECHK.TRANS64 P0, [R0+URZ], R4 ;  /* 0x00000004000085a7 */ /* 0x000ea400080010ff */
[----:B--2---:R-:W-:Y:S05]  /*b650*/  @!P0 BRA `(.L_x_218) ;  /* 0xfffffffc00f08947 */ /* 0x004fea000383ffff */
[----:B------:R-:W-:Y:S05]  /*b660*/  BRA `(.L_x_75) ;  /* 0xffffff8400f07947 */ /* 0x000fea000383ffff */
.L_x_80:
[----:B-1----:R-:W-:-:S07]  /*b670*/  MOV R0, UR4 ;  /* 0x0000000400007c02 */ /* 0x002fce0008000f00 */
.L_x_219:
[----:B-1----:R1:W2:Y:S02]  /*b680*/  SYNCS.PHASECHK.TRANS64.TRYWAIT P0, [R0+URZ], R2 ;  /* 0x00000002000075a7 */ /* 0x0022a400080011ff */
[----:B--2---:R-:W-:Y:S05]  /*b690*/  @!P0 NANOSLEEP.SYNCS 0x989680 ;  /* 0x009896800000895d */ /* 0x004fea0003900000 */
[----:B------:R-:W2:Y:S02]  /*b6a0*/  @!P0 SYNCS.PHASECHK.TRANS64 P0, [R0+URZ], R2 ;  /* 0x00000002000085a7 */ /* 0x000ea400080010ff */
[----:B--2---:R-:W-:Y:S05]  /*b6b0*/  @!P0 BRA `(.L_x_219) ;  /* 0xfffffffc00f08947 */ /* 0x004fea000383ffff */
[----:B------:R-:W-:Y:S05]  /*b6c0*/  BRA `(.L_x_220) ;  /* 0xffffff8800e47947 */ /* 0x000fea000383ffff */
.L_x_81:
[----:B------:R-:W-:-:S07]  /*b6d0*/  MOV R0, UR5 ;  /* 0x0000000500007c02 */ /* 0x000fce0008000f00 */
.L_x_221:
[----:B-1----:R1:W2:Y:S02]  /*b6e0*/  SYNCS.PHASECHK.TRANS64.TRYWAIT P0, [R0+URZ], R3 ;  /* 0x00000003000075a7 */ /* 0x0022a400080011ff */
[----:B--2---:R-:W-:Y:S05]  /*b6f0*/  @!P0 NANOSLEEP.SYNCS 0x989680 ;  /* 0x009896800000895d */ /* 0x004fea0003900000 */
[----:B------:R-:W2:Y:S02]  /*b700*/  @!P0 SYNCS.PHASECHK.TRANS64 P0, [R0+URZ], R3 ;  /* 0x00000003000085a7 */ /* 0x000ea400080010ff */
[----:B--2---:R-:W-:Y:S05]  /*b710*/  @!P0 BRA `(.L_x_221) ;  /* 0xfffffffc00f08947 */ /* 0x004fea000383ffff */
[----:B------:R-:W-:Y:S05]  /*b720*/  BRA `(.L_x_222) ;  /* 0xffffff8800f07947 */ /* 0x000fea000383ffff */
.L_x_82:
[----:B------:R-:W-:-:S07]  /*b730*/  MOV R0, UR5 ;  /* 0x0000000500007c02 */ /* 0x000fce0008000f00 */
.L_x_223:
[----:B-1----:R1:W2:Y:S02]  /*b740*/  SYNCS.PHASECHK.TRANS64.TRYWAIT P0, [R0+URZ], R3 ;  /* 0x00000003000075a7 */ /* 0x0022a400080011ff */
[----:B--2---:R-:W-:Y:S05]  /*b750*/  @!P0 NANOSLEEP.SYNCS 0x989680 ;  /* 0x009896800000895d */ /* 0x004fea0003900000 */
[----:B------:R-:W2:Y:S02]  /*b760*/  @!P0 SYNCS.PHASECHK.TRANS64 P0, [R0+URZ], R3 ;  /* 0x00000003000085a7 */ /* 0x000ea400080010ff */
[----:B--2---:R-:W-:Y:S05]  /*b770*/  @!P0 BRA `(.L_x_223) ;  /* 0xfffffffc00f08947 */ /* 0x004fea000383ffff */
[----:B------:R-:W-:Y:S05]  /*b780*/  BRA `(.L_x_224) ;  /* 0xffffff8800fc7947 */ /* 0x000fea000383ffff */
.L_x_85:
[----:B------:R-:W-:-:S07]  /*b790*/  MOV R0, UR26 ;  /* 0x0000001a00007c02 */ /* 0x000fce0008000f00 */
.L_x_225:
[----:B-1----:R1:W2:Y:S02]  /*b7a0*/  SYNCS.PHASECHK.TRANS64.TRYWAIT P1, [R0+URZ+0x150], R2 ;  /* 0x00015002000075a7 */ /* 0x0022a400080211ff */
[----:B--2---:R-:W-:Y:S05]  /*b7b0*/  @!P1 NANOSLEEP.SYNCS 0x989680 ;  /* 0x009896800000995d */ /* 0x004fea0003900000 */
[----:B------:R-:W2:Y:S02]  /*b7c0*/  @!P1 SYNCS.PHASECHK.TRANS64 P1, [R0+URZ+0x150], R2 ;  /* 0x00015002000095a7 */ /* 0x000ea400080210ff */
[----:B--2---:R-:W-:Y:S05]  /*b7d0*/  @!P1 BRA `(.L_x_225) ;  /* 0xfffffffc00f09947 */ /* 0x004fea000383ffff */
[----:B------:R-:W-:Y:S05]  /*b7e0*/  BRA `(.L_x_226) ;  /* 0xffffff8c00487947 */ /* 0x000fea000383ffff */
.L_x_90:
[----:B-1----:R1:W2:Y:S02]  /*b7f0*/  SYNCS.PHASECHK.TRANS64.TRYWAIT P0, [R8+URZ+0xd0], R0 ;  /* 0x0000d000080075a7 */ /* 0x0022a400080011ff */
[----:B--2---:R-:W-:Y:S05]  /*b800*/  @!P0 NANOSLEEP.SYNCS 0x989680 ;  /* 0x009896800000895d */ /* 0x004fea0003900000 */
[----:B------:R-:W2:Y:S02]  /*b810*/  @!P0 SYNCS.PHASECHK.TRANS64 P0, [R8+URZ+0xd0], R0 ;  /* 0x0000d000080085a7 */ /* 0x000ea400080010ff */
[----:B--2---:R-:W-:Y:S05]  /*b820*/  @!P0 BRA `(.L_x_90) ;  /* 0xfffffffc00f08947 */ /* 0x004fea000383ffff */
[----:B------:R-:W-:Y:S05]  /*b830*/  BRA `(.L_x_227) ;  /* 0xffffff90008c7947 */ /* 0x000fea000383ffff */
.L_x_93:
[----:B-1----:R-:W-:Y:S07]  /*b840*/  MOV R0, UR21 ;  /* 0x0000001500007c02 */ /* 0x002fee0008000f00 */
.L_x_228:
[----:B-1----:R1:W2:Y:S02]  /*b850*/  SYNCS.PHASECHK.TRANS64.TRYWAIT P1, [R0+URZ+0xc8], R2 ;  /* 0x0000c802000075a7 */ /* 0x0022a400080211ff */
[----:B--2---:R-:W-:Y:S05]  /*b860*/  @!P1 NANOSLEEP.SYNCS 0x989680 ;  /* 0x009896800000995d */ /* 0x004fea0003900000 */
[----:B------:R-:W2:Y:S02]  /*b870*/  @!P1 SYNCS.PHASECHK.TRANS64 P1, [R0+URZ+0xc8], R2 ;  /* 0x0000c802000095a7 */ /* 0x000ea400080210ff */
[----:B--2---:R-:W-:Y:S05]  /*b880*/  @!P1 BRA `(.L_x_228) ;  /* 0xfffffffc00f09947 */ /* 0x004fea000383ffff */
[----:B------:R-:W-:Y:S05]  /*b890*/  BRA `(.L_x_92) ;  /* 0xffffff98000c7947 */ /* 0x000fea000383ffff */
.L_x_96:
[----:B-1----:R-:W-:Y:S07]  /*b8a0*/  MOV R0, UR21 ;  /* 0x0000001500007c02 */ /* 0x002fee0008000f00 */
.L_x_229:
[----:B-1----:R1:W2:Y:S02]  /*b8b0*/  SYNCS.PHASECHK.TRANS64.TRYWAIT P0, [R0+URZ+0xa0], R5 ;  /* 0x0000a005000075a7 */ /* 0x0022a400080011ff */
[----:B--2---:R-:W-:Y:S05]  /*b8c0*/  @!P0 NANOSLEEP.SYNCS 0x989680 ;  /* 0x009896800000895d */ /* 0x004fea0003900000 */
[----:B------:R-:W2:Y:S02]  /*b8d0*/  @!P0 SYNCS.PHASECHK.TRANS64 P0, [R0+URZ+0xa0], R5 ;  /* 0x0000a005000085a7 */ /* 0x000ea400080010ff */
[----:B--2---:R-:W-:Y:S05]  /*b8e0*/  @!P0 BRA `(.L_x_229) ;  /* 0xfffffffc00f08947 */ /* 0x004fea000383ffff */
[----:B------:R-:W-:Y:S05]  /*b8f0*/  BRA `(.L_x_230) ;  /* 0xffffff9800647947 */ /* 0x000fea000383ffff */
.L_x_97:
[----:B------:R-:W-:Y:S07]  /*b900*/  MOV R0, UR21 ;  /* 0x0000001500007c02 */ /* 0x000fee0008000f00 */
.L_x_231:
[----:B-1----:R1:W2:Y:S02]  /*b910*/  SYNCS.PHASECHK.TRANS64.TRYWAIT P0, [R0+URZ+0xa8], R5 ;  /* 0x0000a805000075a7 */ /* 0x0022a400080011ff */
[----:B--2---:R-:W-:Y:S05]  /*b920*/  @!P0 NANOSLEEP.SYNCS 0x989680 ;  /* 0x009896800000895d */ /* 0x004fea0003900000 */
[----:B------:R-:W2:Y:S02]  /*b930*/  @!P0 SYNCS.PHASECHK.TRANS64 P0, [R0+URZ+0xa8], R5 ;  /* 0x0000a805000085a7 */ /* 0x000ea400080010ff */
[----:B--2---:R-:W-:Y:S05]  /*b940*/  @!P0 BRA `(.L_x_231) ;  /* 0xfffffffc00f08947 */ /* 0x004fea000383ffff */
[----:B------:R-:W-:Y:S05]  /*b950*/  BRA `(.L_x_232) ;  /* 0xffffff9800a07947 */ /* 0x000fea000383ffff */
.L_x_98:
[----:B------:R-:W-:Y:S07]  /*b960*/  MOV R0, UR21 ;  /* 0x0000001500007c02 */ /* 0x000fee0008000f00 */
.L_x_233:
[----:B-1----:R1:W2:Y:S02]  /*b970*/  SYNCS.PHASECHK.TRANS64.TRYWAIT P0, [R0+URZ+0xb0], R5 ;  /* 0x0000b005000075a7 */ /* 0x0022a400080011ff */
[----:B--2---:R-:W-:Y:S05]  /*b980*/  @!P0 NANOSLEEP.SYNCS 0x989680 ;  /* 0x009896800000895d */ /* 0x004fea0003900000 */
[----:B------:R-:W2:Y:S02]  /*b990*/  @!P0 SYNCS.PHASECHK.TRANS64 P0, [R0+URZ+0xb0], R5 ;  /* 0x0000b005000085a7 */ /* 0x000ea400080010ff */
[----:B--2---:R-:W-:Y:S05]  /*b9a0*/  @!P0 BRA `(.L_x_233) ;  /* 0xfffffffc00f08947 */ /* 0x004fea000383ffff */
[----:B------:R-:W-:Y:S05]  /*b9b0*/  BRA `(.L_x_234) ;  /* 0xffffff9800e07947 */ /* 0x000fea000383ffff */
.L_x_99:
[----:B------:R-:W-:Y:S07]  /*b9c0*/  MOV R0, UR21 ;  /* 0x0000001500007c02 */ /* 0x000fee0008000f00 */
.L_x_235:
[----:B-1----:R1:W2:Y:S02]  /*b9d0*/  SYNCS.PHASECHK.TRANS64.TRYWAIT P0, [R0+URZ+0xb8], R5 ;  /* 0x0000b805000075a7 */ /* 0x0022a400080011ff */
[----:B--2---:R-:W-:Y:S05]  /*b9e0*/  @!P0 NANOSLEEP.SYNCS 0x989680 ;  /* 0x009896800000895d */ /* 0x004fea0003900000 */
[----:B------:R-:W2:Y:S02]  /*b9f0*/  @!P0 SYNCS.PHASECHK.TRANS64 P0, [R0+URZ+0xb8], R5 ;  /* 0x0000b805000085a7 */ /* 0x000ea400080010ff */
[----:B--2---:R-:W-:Y:S05]  /*ba00*/  @!P0 BRA `(.L_x_235) ;  /* 0xfffffffc00f08947 */ /* 0x004fea000383ffff */
[----:B------:R-:W-:Y:S05]  /*ba10*/  BRA `(.L_x_236) ;  /* 0xffffff9c00247947 */ /* 0x000fea000383ffff */
.L_x_100:
[----:B------:R-:W-:Y:S07]  /*ba20*/  MOV R0, UR21 ;  /* 0x0000001500007c02 */ /* 0x000fee0008000f00 */
.L_x_237:
[----:B-1----:R1:W2:Y:S02]  /*ba30*/  SYNCS.PHASECHK.TRANS64.TRYWAIT P0, [R0+URZ+0xa0], R4 ;  /* 0x0000a004000075a7 */ /* 0x0022a400080011ff */
[----:B--2---:R-:W-:Y:S05]  /*ba40*/  @!P0 NANOSLEEP.SYNCS 0x989680 ;  /* 0x009896800000895d */ /* 0x004fea0003900000 */
[----:B------:R-:W2:Y:S02]  /*ba50*/  @!P0 SYNCS.PHASECHK.TRANS64 P0, [R0+URZ+0xa0], R4 ;  /* 0x0000a004000085a7 */ /* 0x000ea400080010ff */
[----:B--2---:R-:W-:Y:S05]  /*ba60*/  @!P0 BRA `(.L_x_237) ;  /* 0xfffffffc00f08947 */ /* 0x004fea000383ffff */
[----:B------:R-:W-:Y:S05]  /*ba70*/  BRA `(.L_x_238) ;  /* 0xffffff9c006c7947 */ /* 0x000fea000383ffff */
.L_x_101:
[----:B------:R-:W-:Y:S07]  /*ba80*/  MOV R0, UR21 ;  /* 0x0000001500007c02 */ /* 0x000fee0008000f00 */
.L_x_239:
[----:B-1----:R1:W2:Y:S02]  /*ba90*/  SYNCS.PHASECHK.TRANS64.TRYWAIT P0, [R0+URZ+0xa8], R4 ;  /* 0x0000a804000075a7 */ /* 0x0022a400080011ff */
[----:B--2---:R-:W-:Y:S05]  /*baa0*/  @!P0 NANOSLEEP.SYNCS 0x989680 ;  /* 0x009896800000895d */ /* 0x004fea0003900000 */
[----:B------:R-:W2:Y:S02]  /*bab0*/  @!P0 SYNCS.PHASECHK.TRANS64 P0, [R0+URZ+0xa8], R4 ;  /* 0x0000a804000085a7 */ /* 0x000ea400080010ff */
[----:B--2---:R-:W-:Y:S05]  /*bac0*/  @!P0 BRA `(.L_x_239) ;  /* 0xfffffffc00f08947 */ /* 0x004fea000383ffff */
[----:B------:R-:W-:Y:S05]  /*bad0*/  BRA `(.L_x_240) ;  /* 0xffffff9c00b47947 */ /* 0x000fea000383ffff */
.L_x_102:
[----:B------:R-:W-:Y:S07]  /*bae0*/  MOV R0, UR21 ;  /* 0x0000001500007c02 */ /* 0x000fee0008000f00 */
.L_x_241:
[----:B-1----:R1:W2:Y:S02]  /*baf0*/  SYNCS.PHASECHK.TRANS64.TRYWAIT P0, [R0+URZ+0xb0], R4 ;  /* 0x0000b004000075a7 */ /* 0x0022a400080011ff */
[----:B--2---:R-:W-:Y:S05]  /*bb00*/  @!P0 NANOSLEEP.SYNCS 0x989680 ;  /* 0x009896800000895d */ /* 0x004fea0003900000 */
[----:B------:R-:W2:Y:S02]  /*bb10*/  @!P0 SYNCS.PHASECHK.TRANS64 P0, [R0+URZ+0xb0], R4 ;  /* 0x0000b004000085a7 */ /* 0x000ea400080010ff */
[----:B--2---:R-:W-:Y:S05]  /*bb20*/  @!P0 BRA `(.L_x_241) ;  /* 0xfffffffc00f08947 */ /* 0x004fea000383ffff */
[----:B------:R-:W-:Y:S05]  /*bb30*/  BRA `(.L_x_242) ;  /* 0xffffff9c00fc7947 */ /* 0x000fea000383ffff */
.L_x_103:
[----:B------:R-:W-:Y:S07]  /*bb40*/  MOV R0, UR21 ;  /* 0x0000001500007c02 */ /* 0x000fee0008000f00 */
.L_x_243:
[----:B-1----:R1:W2:Y:S02]  /*bb50*/  SYNCS.PHASECHK.TRANS64.TRYWAIT P0, [R0+URZ+0xb8], R4 ;  /* 0x0000b804000075a7 */ /* 0x0022a400080011ff */
[----:B--2---:R-:W-:Y:S05]  /*bb60*/  @!P0 NANOSLEEP.SYNCS 0x989680 ;  /* 0x009896800000895d */ /* 0x004fea0003900000 */
[----:B------:R-:W2:Y:S02]  /*bb70*/  @!P0 SYNCS.PHASECHK.TRANS64 P0, [R0+URZ+0xb8], R4 ;  /* 0x0000b804000085a7 */ /* 0x000ea400080010ff */
[----:B--2---:R-:W-:Y:S05]  /*bb80*/  @!P0 BRA `(.L_x_243) ;  /* 0xfffffffc00f08947 */ /* 0x004fea000383ffff */
[----:B------:R-:W-:Y:S05]  /*bb90*/  BRA `(.L_x_244) ;  /* 0xffffffa000487947 */ /* 0x000fea000383ffff */
.L_x_105:
[----:B------:R-:W-:-:S07]  /*bba0*/  MOV R0, UR21 ;  /* 0x0000001500007c02 */ /* 0x000fce0008000f00 */
.L_x_245:
[----:B--2---:R2:W4:Y:S02]  /*bbb0*/  SYNCS.PHASECHK.TRANS64.TRYWAIT P0, [R0+URZ+0xa0], R5 ;  /* 0x0000a005000075a7 */ /* 0x00452400080011ff */
[----:B----4-:R-:W-:Y:S05]  /*bbc0*/  @!P0 NANOSLEEP.SYNCS 0x989680 ;  /* 0x009896800000895d */ /* 0x010fea0003900000 */
[----:B------:R-:W4:Y:S02]  /*bbd0*/  @!P0 SYNCS.PHASECHK.TRANS64 P0, [R0+URZ+0xa0], R5 ;  /* 0x0000a005000085a7 */ /* 0x000f2400080010ff */
[----:B----4-:R-:W-:Y:S05]  /*bbe0*/  @!P0 BRA `(.L_x_245) ;  /* 0xfffffffc00f08947 */ /* 0x010fea000383ffff */
[----:B------:R-:W-:Y:S05]  /*bbf0*/  BRA `(.L_x_246) ;  /* 0xffffffa000b87947 */ /* 0x000fea000383ffff */
.L_x_106:
[----:B--2---:R-:W-:-:S07]  /*bc00*/  MOV R0, UR21 ;  /* 0x0000001500007c02 */ /* 0x004fce0008000f00 */
.L_x_247:
[----:B--2---:R2:W4:Y:S02]  /*bc10*/  SYNCS.PHASECHK.TRANS64.TRYWAIT P0, [R0+URZ+0xa8], R5 ;  /* 0x0000a805000075a7 */ /* 0x00452400080011ff */
[----:B----4-:R-:W-:Y:S05]  /*bc20*/  @!P0 NANOSLEEP.SYNCS 0x989680 ;  /* 0x009896800000895d */ /* 0x010fea0003900000 */
[----:B------:R-:W4:Y:S02]  /*bc30*/  @!P0 SYNCS.PHASECHK.TRANS64 P0, [R0+URZ+0xa8], R5 ;  /* 0x0000a805000085a7 */ /* 0x000f2400080010ff */
[----:B----4-:R-:W-:Y:S05]  /*bc40*/  @!P0 BRA `(.L_x_247) ;  /* 0xfffffffc00f08947 */ /* 0x010fea000383ffff */
[----:B------:R-:W-:Y:S05]  /*bc50*/  BRA `(.L_x_248) ;  /* 0xffffffa000a87947 */ /* 0x000fea000383ffff */
.L_x_107:
[----:B------:R-:W-:-:S07]  /*bc60*/  MOV R2, UR21 ;  /* 0x0000001500027c02 */ /* 0x000fce0008000f00 */
.L_x_249:
[----:B--2---:R2:W4:Y:S02]  /*bc70*/  SYNCS.PHASECHK.TRANS64.TRYWAIT P0, [R2+URZ+0xb0], R5 ;  /* 0x0000b005020075a7 */ /* 0x00452400080011ff */
[----:B----4-:R-:W-:Y:S05]  /*bc80*/  @!P0 NANOSLEEP.SYNCS 0x989680 ;  /* 0x009896800000895d */ /* 0x010fea0003900000 */
[----:B------:R-:W4:Y:S02]  /*bc90*/  @!P0 SYNCS.PHASECHK.TRANS64 P0, [R2+URZ+0xb0], R5 ;  /* 0x0000b005020085a7 */ /* 0x000f2400080010ff */
[----:B----4-:R-:W-:Y:S05]  /*bca0*/  @!P0 BRA `(.L_x_249) ;  /* 0xfffffffc00f08947 */ /* 0x010fea000383ffff */
[----:B------:R-:W-:Y:S05]  /*bcb0*/  BRA `(.L_x_250) ;  /* 0xffffffa0009c7947 */ /* 0x000fea000383ffff */
.L_x_109:
[----:B-1----:R1:W2:Y:S02]  /*bcc0*/  SYNCS.PHASECHK.TRANS64.TRYWAIT P0, [R3+URZ+0xd0], R0 ;  /* 0x0000d000030075a7 */ /* 0x0022a400080011ff */
[----:B--2---:R-:W-:Y:S05]  /*bcd0*/  @!P0 NANOSLEEP.SYNCS 0x989680 ;  /* 0x009896800000895d */ /* 0x004fea0003900000 */
[----:B------:R-:W2:Y:S02]  /*bce0*/  @!P0 SYNCS.PHASECHK.TRANS64 P0, [R3+URZ+0xd0], R0 ;  /* 0x0000d000030085a7 */ /* 0x000ea400080010ff */
[----:B--2---:R-:W-:Y:S05]  /*bcf0*/  @!P0 BRA `(.L_x_109) ;  /* 0xfffffffc00f08947 */ /* 0x004fea000383ffff */
[----:B------:R-:W-:Y:S05]  /*bd00*/  BRA `(.L_x_251) ;  /* 0xffffffa400607947 */ /* 0x000fea000383ffff */
.L_x_120:
[----:B-1----:R-:W-:Y:S04]  /*bd10*/  MOV R2, UR43 ;  /* 0x0000002b00027c02 */ /* 0x002fe80008000f00 */
[----:B------:R1:W2:Y:S03]  /*bd20*/  SYNCS.PHASECHK.TRANS64.TRYWAIT P1, [R2+URZ+0x80], R3 ;  /* 0x00008003020075a7 */ /* 0x0002a600080211ff */
[----:B--2---:R-:W-:Y:S05]  /*bd30*/  @!P1 NANOSLEEP.SYNCS 0x989680 ;  /* 0x009896800000995d */ /* 0x004fea0003900000 */
[----:B------:R-:W2:Y:S02]  /*bd40*/  @!P1 SYNCS.PHASECHK.TRANS64 P1, [R2+URZ+0x80], R3 ;  /* 0x00008003020095a7 */ /* 0x000ea400080210ff */
[----:B--2---:R-:W-:Y:S05]  /*bd50*/  @!P1 BRA `(.L_x_120) ;  /* 0xfffffffc00ec9947 */ /* 0x004fea000383ffff */
[----:B------:R-:W-:Y:S05]  /*bd60*/  BRA `(.L_x_119) ;  /* 0xffffffb000cc7947 */ /* 0x000fea000383ffff */
.L_x_122:
[----:B-1----:R1:W4:Y:S02]  /*bd70*/  SYNCS.PHASECHK.TRANS64.TRYWAIT P0, [R71+URZ+0xf0], R0 ;  /* 0x0000f000470075a7 */ /* 0x00232400080011ff */
[----:B----4-:R-:W-:Y:S05]  /*bd80*/  @!P0 NANOSLEEP.SYNCS 0x989680 ;  /* 0x009896800000895d */ /* 0x010fea0003900000 */
[----:B------:R-:W4:Y:S02]  /*bd90*/  @!P0 SYNCS.PHASECHK.TRANS64 P0, [R71+URZ+0xf0], R0 ;  /* 0x0000f000470085a7 */ /* 0x000f2400080010ff */
[----:B----4-:R-:W-:Y:S05]  /*bda0*/  @!P0 BRA `(.L_x_122) ;  /* 0xfffffffc00f08947 */ /* 0x010fea000383ffff */
[----:B------:R-:W-:Y:S05]  /*bdb0*/  BRA `(.L_x_121) ;  /* 0xffffffb000f47947 */ /* 0x000fea000383ffff */
.L_x_131:
[----:B-1----:R1:W3:Y:S02]  /*bdc0*/  SYNCS.PHASECHK.TRANS64.TRYWAIT P0, [R2+URZ+0x80], R0 ;  /* 0x00008000020075a7 */ /* 0x0022e400080011ff */
[----:B---3--:R-:W-:Y:S05]  /*bdd0*/  @!P0 NANOSLEEP.SYNCS 0x989680 ;  /* 0x009896800000895d */ /* 0x008fea0003900000 */
[----:B------:R-:W3:Y:S02]  /*bde0*/  @!P0 SYNCS.PHASECHK.TRANS64 P0, [R2+URZ+0x80], R0 ;  /* 0x00008000020085a7 */ /* 0x000ee400080010ff */
[----:B---3--:R-:W-:Y:S05]  /*bdf0*/  @!P0 BRA `(.L_x_131) ;  /* 0xfffffffc00f08947 */ /* 0x008fea000383ffff */
[----:B------:R-:W-:Y:S05]  /*be00*/  BRA `(.L_x_130) ;  /* 0xffffffb800907947 */ /* 0x000fea000383ffff */
.L_x_139:
[----:B-1----:R1:W3:Y:S02]  /*be10*/  SYNCS.PHASECHK.TRANS64.TRYWAIT P0, [R6+URZ+0x80], R5 ;  /* 0x00008005060075a7 */ /* 0x0022e400080011ff */
[----:B---3--:R-:W-:Y:S05]  /*be20*/  @!P0 NANOSLEEP.SYNCS 0x989680 ;  /* 0x009896800000895d */ /* 0x008fea0003900000 */
[----:B------:R-:W3:Y:S02]  /*be30*/  @!P0 SYNCS.PHASECHK.TRANS64 P0, [R6+URZ+0x80], R5 ;  /* 0x00008005060085a7 */ /* 0x000ee400080010ff */
[----:B---3--:R-:W-:Y:S05]  /*be40*/  @!P0 BRA `(.L_x_139) ;  /* 0xfffffffc00f08947 */ /* 0x008fea000383ffff */
[----:B------:R-:W-:Y:S05]  /*be50*/  BRA `(.L_x_138) ;  /* 0xffffffc000507947 */ /* 0x000fea000383ffff */
.L_x_147:
[----:B-1----:R1:W3:Y:S02]  /*be60*/  SYNCS.PHASECHK.TRANS64.TRYWAIT P0, [R0+URZ+0x80], R6 ;  /* 0x00008006000075a7 */ /* 0x0022e400080011ff */
[----:B---3--:R-:W-:Y:S05]  /*be70*/  @!P0 NANOSLEEP.SYNCS 0x989680 ;  /* 0x009896800000895d */ /* 0x008fea0003900000 */
[----:B------:R-:W3:Y:S02]  /*be80*/  @!P0 SYNCS.PHASECHK.TRANS64 P0, [R0+URZ+0x80], R6 ;  /* 0x00008006000085a7 */ /* 0x000ee400080010ff */
[----:B---3--:R-:W-:Y:S05]  /*be90*/  @!P0 BRA `(.L_x_147) ;  /* 0xfffffffc00f08947 */ /* 0x008fea000383ffff */
[----:B------:R-:W-:Y:S05]  /*bea0*/  BRA `(.L_x_146) ;  /* 0xffffffc800107947 */ /* 0x000fea000383ffff */
.L_x_155:
[----:B-1----:R1:W4:Y:S02]  /*beb0*/  SYNCS.PHASECHK.TRANS64.TRYWAIT P0, [R6+URZ+0x80], R5 ;  /* 0x00008005060075a7 */ /* 0x00232400080011ff */
[----:B----4-:R-:W-:Y:S05]  /*bec0*/  @!P0 NANOSLEEP.SYNCS 0x989680 ;  /* 0x009896800000895d */ /* 0x010fea0003900000 */
[----:B------:R-:W4:Y:S02]  /*bed0*/  @!P0 SYNCS.PHASECHK.TRANS64 P0, [R6+URZ+0x80], R5 ;  /* 0x00008005060085a7 */ /* 0x000f2400080010ff */
[----:B----4-:R-:W-:Y:S05]  /*bee0*/  @!P0 BRA `(.L_x_155) ;  /* 0xfffffffc00f08947 */ /* 0x010fea000383ffff */
[----:B------:R-:W-:Y:S05]  /*bef0*/  BRA `(.L_x_154) ;  /* 0xffffffcc00dc7947 */ /* 0x000fea000383ffff */
.L_x_163:
[----:B-1----:R1:W4:Y:S02]  /*bf00*/  SYNCS.PHASECHK.TRANS64.TRYWAIT P0, [R6+URZ+0x80], R5 ;  /* 0x00008005060075a7 */ /* 0x00232400080011ff */
[----:B----4-:R-:W-:Y:S05]  /*bf10*/  @!P0 NANOSLEEP.SYNCS 0x989680 ;  /* 0x009896800000895d */ /* 0x010fea0003900000 */
[----:B------:R-:W4:Y:S02]  /*bf20*/  @!P0 SYNCS.PHASECHK.TRANS64 P0, [R6+URZ+0x80], R5 ;  /* 0x00008005060085a7 */ /* 0x000f2400080010ff */
[----:B----4-:R-:W-:Y:S05]  /*bf30*/  @!P0 BRA `(.L_x_163) ;  /* 0xfffffffc00f08947 */ /* 0x010fea000383ffff */
[----:B------:R-:W-:Y:S05]  /*bf40*/  BRA `(.L_x_162) ;  /* 0xffffffd400b87947 */ /* 0x000fea000383ffff */
.L_x_171:
[----:B-1----:R1:W4:Y:S02]  /*bf50*/  SYNCS.PHASECHK.TRANS64.TRYWAIT P0, [R6+URZ+0x80], R5 ;  /* 0x00008005060075a7 */ /* 0x00232400080011ff */
[----:B----4-:R-:W-:Y:S05]  /*bf60*/  @!P0 NANOSLEEP.SYNCS 0x989680 ;  /* 0x009896800000895d */ /* 0x010fea0003900000 */
[----:B------:R-:W4:Y:S02]  /*bf70*/  @!P0 SYNCS.PHASECHK.TRANS64 P0, [R6+URZ+0x80], R5 ;  /* 0x00008005060085a7 */ /* 0x000f2400080010ff */
[----:B----4-:R-:W-:Y:S05]  /*bf80*/  @!P0 BRA `(.L_x_171) ;  /* 0xfffffffc00f08947 */ /* 0x010fea000383ffff */
[----:B------:R-:W-:Y:S05]  /*bf90*/  BRA `(.L_x_170) ;  /* 0xffffffdc00887947 */ /* 0x000fea000383ffff */
.L_x_179:
[----:B-1----:R1:W3:Y:S02]  /*bfa0*/  SYNCS.PHASECHK.TRANS64.TRYWAIT P0, [R0+URZ+0x80], R76 ;  /* 0x0000804c000075a7 */ /* 0x0022e400080011ff */
[----:B---3--:R-:W-:Y:S05]  /*bfb0*/  @!P0 NANOSLEEP.SYNCS 0x989680 ;  /* 0x009896800000895d */ /* 0x008fea0003900000 */
[----:B------:R-:W3:Y:S02]  /*bfc0*/  @!P0 SYNCS.PHASECHK.TRANS64 P0, [R0+URZ+0x80], R76 ;  /* 0x0000804c000085a7 */ /* 0x000ee400080010ff */
[----:B---3--:R-:W-:Y:S05]  /*bfd0*/  @!P0 BRA `(.L_x_179) ;  /* 0xfffffffc00f08947 */ /* 0x008fea000383ffff */
[----:B------:R-:W-:Y:S05]  /*bfe0*/  BRA `(.L_x_178) ;  /* 0xffffffe400587947 */ /* 0x000fea000383ffff */
        .weak           $__internal_0_$__cuda_sm10x_tcgen05_guardrail_trap_col_being_dealloced_not_returned_by_alloc
        .type           $__internal_0_$__cuda_sm10x_tcgen05_guardrail_trap_col_being_dealloced_not_returned_by_alloc,@function
        .size           $__internal_0_$__cuda_sm10x_tcgen05_guardrail_trap_col_being_dealloced_not_returned_by_alloc,($__internal_1_$__cuda_sm10x_tcgen05_guardrail_trap_phase_invalid_during_alloc - $__internal_0_$__cuda_sm10x_tcgen05_guardrail_trap_col_being_dealloced_not_returned_by_alloc)
$__internal_0_$__cuda_sm10x_tcgen05_guardrail_trap_col_being_dealloced_not_returned_by_alloc:
[----:B------:R-:W-:Y:S05]  /*bff0*/  BPT.TRAP 0x1 ;  /* 0x000000040000795c */ /* 0x000fea0000300000 */
[----:B------:R-:W-:-:S04]  /*c000*/  HFMA2 R3, -RZ, RZ, 0, 0 ;  /* 0x00000000ff037431 */ /* 0x000fc800000001ff */
[----:B------:R-:W-:Y:S05]  /*c010*/  RET.REL.NODEC R2 `(_ZN7cutlass13device_kernelINS_4gemm6kernel13GemmUniversalIN4cute5tupleIJiiiiEEENS1_10collective13CollectiveMmaINS1_35MainloopSm100TmaUmmaWarpSpecializedILi8ELi2ELi4ENS5_IJNS4_1CILi4EEENSA_ILi1EEESC_EEEEENS5_IJNSA_ILi256EEENSA_ILi128EEENSA_ILi32EEEEEEfNS5_IJlSC_lEEEfSJ_NS4_8TiledMMAINS4_8MMA_AtomIJNS4_23SM100_MMA_TF32_2x1SM_SSINS_10tfloat32_tESN_fLi256ELi128ELNS4_4UMMA5MajorE0ELSP_0ELNSO_7ScaleInE0ELSQ_0EEEEEENS4_6LayoutINS5_IJSC_SC_SC_EEENS5_IJNSA_ILi0EEESV_SV_EEEEENS5_IJNS4_10UnderscoreESY_SY_EEEEENS4_18SM100_TMA_2SM_LOADENS4_14ComposedLayoutINS4_7SwizzleILi3ELi4ELi3EEENS4_18smem_ptr_flag_bitsILi32EEENST_INS5_IJNSA_ILi8EEESH_EEENS5_IJSH_SC_EEEEEEEvNS4_8identityENS4_28SM100_TMA_2SM_LOAD_MULTICASTES1B_vS1C_EENS_8epilogue10collective18CollectiveEpilogueINS1F_23Sm100TmaWarpSpecializedILi4ELi2ELi16ELb1ELb0EEEJNS5_IJSG_SG_SH_EEENS5_IJNST_ISG_SC_EENST_INSA_ILi16EEESC_EEEEEfSJ_fSJ_NS1F_6fusion15FusionCallbacksIS1J_NS1P_17LinearCombinationIffffLNS_15FloatRoundStyleE2EEES1K_S1O_JEEENS4_5SM1004TMEM4LOAD26SM100_TMEM_LOAD_32dp32b16xENS4_13SM90_TMA_LOADENS12_INS13_ILi2ELi4ELi3EEES16_NST_INS5_IJS17_S1M_EEENS5_IJS1M_SC_EEEEEEENS4_39AutoVectorizingCopyWithAssumedAlignmentILi128EEENS4_14SM90_TMA_STOREES24_S26_S26_EEEvvEEEEvNT_6ParamsE) ;  /* 0xffffff3c02f87950 */ /* 0x000fea0003c3ffff */
        .weak           $__internal_1_$__cuda_sm10x_tcgen05_guardrail_trap_phase_invalid_during_alloc
        .type           $__internal_1_$__cuda_sm10x_tcgen05_guardrail_trap_phase_invalid_during_alloc,@function
        .size           $__internal_1_$__cuda_sm10x_tcgen05_guardrail_trap_phase_invalid_during_alloc,($__internal_2_$__cuda_sm10x_tcgen05_guardrail_trap_unallocated_columns_being_dealloced - $__internal_1_$__cuda_sm10x_tcgen05_guardrail_trap_phase_invalid_during_alloc)
$__internal_1_$__cuda_sm10x_tcgen05_guardrail_trap_phase_invalid_during_alloc:
[----:B------:R-:W-:Y:S05]  /*c020*/  BPT.TRAP 0x1 ;  /* 0x000000040000795c */ /* 0x000fea0000300000 */
[----:B------:R-:W-:-:S04]  /*c030*/  MOV R5, 0x0 ;  /* 0x0000000000057802 */ /* 0x000fc80000000f00 */
[----:B------:R-:W-:Y:S05]  /*c040*/  RET.REL.NODEC R4 `(_ZN7cutlass13device_kernelINS_4gemm6kernel13GemmUniversalIN4cute5tupleIJiiiiEEENS1_10collective13CollectiveMmaINS1_35MainloopSm100TmaUmmaWarpSpecializedILi8ELi2ELi4ENS5_IJNS4_1CILi4EEENSA_ILi1EEESC_EEEEENS5_IJNSA_ILi256EEENSA_ILi128EEENSA_ILi32EEEEEEfNS5_IJlSC_lEEEfSJ_NS4_8TiledMMAINS4_8MMA_AtomIJNS4_23SM100_MMA_TF32_2x1SM_SSINS_10tfloat32_tESN_fLi256ELi128ELNS4_4UMMA5MajorE0ELSP_0ELNSO_7ScaleInE0ELSQ_0EEEEEENS4_6LayoutINS5_IJSC_SC_SC_EEENS5_IJNSA_ILi0EEESV_SV_EEEEENS5_IJNS4_10UnderscoreESY_SY_EEEEENS4_18SM100_TMA_2SM_LOADENS4_14ComposedLayoutINS4_7SwizzleILi3ELi4ELi3EEENS4_18smem_ptr_flag_bitsILi32EEENST_INS5_IJNSA_ILi8EEESH_EEENS5_IJSH_SC_EEEEEEEvNS4_8identityENS4_28SM100_TMA_2SM_LOAD_MULTICASTES1B_vS1C_EENS_8epilogue10collective18CollectiveEpilogueINS1F_23Sm100TmaWarpSpecializedILi4ELi2ELi16ELb1ELb0EEEJNS5_IJSG_SG_SH_EEENS5_IJNST_ISG_SC_EENST_INSA_ILi16EEESC_EEEEEfSJ_fSJ_NS1F_6fusion15FusionCallbacksIS1J_NS1P_17LinearCombinationIffffLNS_15FloatRoundStyleE2EEES1K_S1O_JEEENS4_5SM1004TMEM4LOAD26SM100_TMEM_LOAD_32dp32b16xENS4_13SM90_TMA_LOADENS12_INS13_ILi2ELi4ELi3EEES16_NST_INS5_IJS17_S1M_EEENS5_IJS1M_SC_EEEEEEENS4_39AutoVectorizingCopyWithAssumedAlignmentILi128EEENS4_14SM90_TMA_STOREES24_S26_S26_EEEvvEEEEvNT_6ParamsE) ;  /* 0xffffff3c04ec7950 */ /* 0x000fea0003c3ffff */
        .weak           $__internal_2_$__cuda_sm10x_tcgen05_guardrail_trap_unallocated_columns_being_dealloced
        .type           $__internal_2_$__cuda_sm10x_tcgen05_guardrail_trap_unallocated_columns_being_dealloced,@function
        .size           $__internal_2_$__cuda_sm10x_tcgen05_guardrail_trap_unallocated_columns_being_dealloced,(.L_x_253 - $__internal_2_$__cuda_sm10x_tcgen05_guardrail_trap_unallocated_columns_being_dealloced)
$__internal_2_$__cuda_sm10x_tcgen05_guardrail_trap_unallocated_columns_being_dealloced:
[----:B------:R-:W-:Y:S05]  /*c050*/  BPT.TRAP 0x1 ;  /* 0x000000040000795c */ /* 0x000fea0000300000 */
[----:B------:R-:W-:-:S04]  /*c060*/  HFMA2 R3, -RZ, RZ, 0, 0 ;  /* 0x00000000ff037431 */ /* 0x000fc800000001ff */
[----:B------:R-:W-:Y:S05]  /*c070*/  RET.REL.NODEC R2 `(_ZN7cutlass13device_kernelINS_4gemm6kernel13GemmUniversalIN4cute5tupleIJiiiiEEENS1_10collective13CollectiveMmaINS1_35MainloopSm100TmaUmmaWarpSpecializedILi8ELi2ELi4ENS5_IJNS4_1CILi4EEENSA_ILi1EEESC_EEEEENS5_IJNSA_ILi256EEENSA_ILi128EEENSA_ILi32EEEEEEfNS5_IJlSC_lEEEfSJ_NS4_8TiledMMAINS4_8MMA_AtomIJNS4_23SM100_MMA_TF32_2x1SM_SSINS_10tfloat32_tESN_fLi256ELi128ELNS4_4UMMA5MajorE0ELSP_0ELNSO_7ScaleInE0ELSQ_0EEEEEENS4_6LayoutINS5_IJSC_SC_SC_EEENS5_IJNSA_ILi0EEESV_SV_EEEEENS5_IJNS4_10UnderscoreESY_SY_EEEEENS4_18SM100_TMA_2SM_LOADENS4_14ComposedLayoutINS4_7SwizzleILi3ELi4ELi3EEENS4_18smem_ptr_flag_bitsILi32EEENST_INS5_IJNSA_ILi8EEESH_EEENS5_IJSH_SC_EEEEEEEvNS4_8identityENS4_28SM100_TMA_2SM_LOAD_MULTICASTES1B_vS1C_EENS_8epilogue10collective18CollectiveEpilogueINS1F_23Sm100TmaWarpSpecializedILi4ELi2ELi16ELb1ELb0EEEJNS5_IJSG_SG_SH_EEENS5_IJNST_ISG_SC_EENST_INSA_ILi16EEESC_EEEEEfSJ_fSJ_NS1F_6fusion15FusionCallbacksIS1J_NS1P_17LinearCombinationIffffLNS_15FloatRoundStyleE2EEES1K_S1O_JEEENS4_5SM1004TMEM4LOAD26SM100_TMEM_LOAD_32dp32b16xENS4_13SM90_TMA_LOADENS12_INS13_ILi2ELi4ELi3EEES16_NST_INS5_IJS17_S1M_EEENS5_IJS1M_SC_EEEEEEENS4_39AutoVectorizingCopyWithAssumedAlignmentILi128EEENS4_14SM90_TMA_STOREES24_S26_S26_EEEvvEEEEvNT_6ParamsE) ;  /* 0xffffff3c02e07950 */ /* 0x000fea0003c3ffff */
.L_x_252:
[----:B------:R-:W-:-:S00]  /*c080*/  BRA `(.L_x_252) ;  /* 0xfffffffc00fc7947 */ /* 0x000fc0000383ffff */
[----:B------:R-:W-:-:S00]  /*c090*/  NOP ;  /* 0x0000000000007918 */ /* 0x000fc00000000000 */
        /* <DEDUP_REMOVED lines=14> */
.L_x_253:


//--------------------- .nv.global.init           --------------------------
	.section	.nv.global.init,"aw",@progbits
.nv.global.init:
	.type		$str$27,@object
	.size		$str$27,($str$28 - $str$27)
$str$27:
        /*0000*/ 	.byte	0x28, 0x61, 0x64, 0x64, 0x72, 0x65, 0x73, 0x73, 0x20, 0x26, 0x20, 0x6d, 0x61, 0x73, 0x6b, 0x29
        /*0010*/ 	.byte	0x20, 0x3d, 0x3d, 0x20, 0x30, 0x00
	.type		$str$28,@object
	.size		$str$28,($str$26 - $str$28)
$str$28:
        /*0016*/ 	.byte	0x2f, 0x74, 0x6d, 0x70, 0x2f, 0x63, 0x75, 0x74, 0x6c, 0x61, 0x73, 0x73, 0x5f, 0x73, 0x77, 0x65
        /*0026*/ 	.byte	0x65, 0x70, 0x5f, 0x73, 0x72, 0x63, 0x2f, 0x69, 0x6e, 0x63, 0x6c, 0x75, 0x64, 0x65, 0x2f, 0x63
        /*0036*/ 	.byte	0x75, 0x74, 0x65, 0x2f, 0x70, 0x6f, 0x69, 0x6e, 0x74, 0x65, 0x72, 0x5f, 0x66, 0x6c, 0x61, 0x67
        /*0046*/ 	.byte	0x67, 0x65, 0x64, 0x2e, 0x68, 0x70, 0x70, 0x00
	.type		$str$26,@object
	.size		$str$26,($str$25 - $str$26)
$str$26:
        /*004e*/ 	.byte	0x2f, 0x74, 0x6d, 0x70, 0x2f, 0x63, 0x75, 0x74, 0x6c, 0x61, 0x73, 0x73, 0x5f, 0x73, 0x77, 0x65
        /*005e*/ 	.byte	0x65, 0x70, 0x5f, 0x73, 0x72, 0x63, 0x2f, 0x69, 0x6e, 0x63, 0x6c, 0x75, 0x64, 0x65, 0x2f, 0x63
        /*006e*/ 	.byte	0x75, 0x74, 0x65, 0x2f, 0x61, 0x74, 0x6f, 0x6d, 0x2f, 0x63, 0x6f, 0x70, 0x79, 0x5f, 0x74, 0x72
        /*007e*/ 	.byte	0x61, 0x69, 0x74, 0x73, 0x5f, 0x73, 0x6d, 0x31, 0x30, 0x30, 0x2e, 0x68, 0x70, 0x70, 0x00
	.type		$str$25,@object
	.size		$str$25,(__unnamed_1 - $str$25)
$str$25:
        /*008d*/ 	.byte	0x28, 0x28, 0x75, 0x69, 0x6e, 0x74, 0x33, 0x32, 0x5f, 0x74, 0x28, 0x74, 0x68, 0x72, 0x65, 0x61
        /*009d*/ 	.byte	0x64, 0x49, 0x64, 0x78, 0x2e, 0x78, 0x29, 0x20, 0x2f, 0x20, 0x33, 0x32, 0x29, 0x20, 0x25, 0x20
        /*00ad*/ 	.byte	0x34, 0x29, 0x20, 0x3d, 0x3d, 0x20, 0x28, 0x28, 0x28, 0x74, 0x6d, 0x65, 0x6d, 0x5f, 0x61, 0x64
        /*00bd*/ 	.byte	0x64, 0x72, 0x20, 0x3e, 0x3e, 0x20, 0x31, 0x36, 0x29, 0x20, 0x2f, 0x20, 0x33, 0x32, 0x29, 0x20
        /*00cd*/ 	.byte	0x25, 0x20, 0x34, 0x29, 0x00
	.type		__unnamed_1,@object
	.size		__unnamed_1,(__unnamed_2 - __unnamed_1)
__unnamed_1:
        /*00d2*/ 	.byte	0x61, 0x75, 0x74, 0x6f, 0x20, 0x63, 0x75, 0x74, 0x65, 0x3a, 0x3a, 0x61, 0x73, 0x5f, 0x70, 0x6f
        /* <DEDUP_REMOVED lines=23> */
        /*0252*/ 	.byte	0x43, 0x3c, 0x32, 0x30, 0x34, 0x38, 0x3e, 0x3e, 0x3e, 0x3e, 0x5d, 0x00
	.type		__unnamed_2,@object
	.size		__unnamed_2,(.L_2 - __unnamed_2)
__unnamed_2:
        /* <DEDUP_REMOVED lines=42> */
        /*04fe*/ 	.byte	0x3e, 0x5d, 0x00
.L_2:


//--------------------- .nv.shared._ZN7cutlass13device_kernelINS_4gemm6kernel13GemmUniversalIN4cute5tupleIJiiiiEEENS1_10collective13CollectiveMmaINS1_35MainloopSm100TmaUmmaWarpSpecializedILi8ELi2ELi4ENS5_IJNS4_1CILi4EEENSA_ILi1EEESC_EEEEENS5_IJNSA_ILi256EEENSA_ILi128EEENSA_ILi32EEEEEEfNS5_IJlSC_lEEEfSJ_NS4_8TiledMMAINS4_8MMA_AtomIJNS4_23SM100_MMA_TF32_2x1SM_SSINS_10tfloat32_tESN_fLi256ELi128ELNS4_4UMMA5MajorE0ELSP_0ELNSO_7ScaleInE0ELSQ_0EEEEEENS4_6LayoutINS5_IJSC_SC_SC_EEENS5_IJNSA_ILi0EEESV_SV_EEEEENS5_IJNS4_10UnderscoreESY_SY_EEEEENS4_18SM100_TMA_2SM_LOADENS4_14ComposedLayoutINS4_7SwizzleILi3ELi4ELi3EEENS4_18smem_ptr_flag_bitsILi32EEENST_INS5_IJNSA_ILi8EEESH_EEENS5_IJSH_SC_EEEEEEEvNS4_8identityENS4_28SM100_TMA_2SM_LOAD_MULTICASTES1B_vS1C_EENS_8epilogue10collective18CollectiveEpilogueINS1F_23Sm100TmaWarpSpecializedILi4ELi2ELi16ELb1ELb0EEEJNS5_IJSG_SG_SH_EEENS5_IJNST_ISG_SC_EENST_INSA_ILi16EEESC_EEEEEfSJ_fSJ_NS1F_6fusion15FusionCallbacksIS1J_NS1P_17LinearCombinationIffffLNS_15FloatRoundStyleE2EEES1K_S1O_JEEENS4_5SM1004TMEM4LOAD26SM100_TMEM_LOAD_32dp32b16xENS4_13SM90_TMA_LOADENS12_INS13_ILi2ELi4ELi3EEES16_NST_INS5_IJS17_S1M_EEENS5_IJS1M_SC_EEEEEEENS4_39AutoVectorizingCopyWithAssumedAlignmentILi128EEENS4_14SM90_TMA_STOREES24_S26_S26_EEEvvEEEEvNT_6ParamsE --------------------------
	.section	.nv.shared._ZN7cutlass13device_kernelINS_4gemm6kernel13GemmUniversalIN4cute5tupleIJiiiiEEENS1_10collective13CollectiveMmaINS1_35MainloopSm100TmaUmmaWarpSpecializedILi8ELi2ELi4ENS5_IJNS4_1CILi4EEENSA_ILi1EEESC_EEEEENS5_IJNSA_ILi256EEENSA_ILi128EEENSA_ILi32EEEEEEfNS5_IJlSC_lEEEfSJ_NS4_8TiledMMAINS4_8MMA_AtomIJNS4_23SM100_MMA_TF32_2x1SM_SSINS_10tfloat32_tESN_fLi256ELi128ELNS4_4UMMA5MajorE0ELSP_0ELNSO_7ScaleInE0ELSQ_0EEEEEENS4_6LayoutINS5_IJSC_SC_SC_EEENS5_IJNSA_ILi0EEESV_SV_EEEEENS5_IJNS4_10UnderscoreESY_SY_EEEEENS4_18SM100_TMA_2SM_LOADENS4_14ComposedLayoutINS4_7SwizzleILi3ELi4ELi3EEENS4_18smem_ptr_flag_bitsILi32EEENST_INS5_IJNSA_ILi8EEESH_EEENS5_IJSH_SC_EEEEEEEvNS4_8identityENS4_28SM100_TMA_2SM_LOAD_MULTICASTES1B_vS1C_EENS_8epilogue10collective18CollectiveEpilogueINS1F_23Sm100TmaWarpSpecializedILi4ELi2ELi16ELb1ELb0EEEJNS5_IJSG_SG_SH_EEENS5_IJNST_ISG_SC_EENST_INSA_ILi16EEESC_EEEEEfSJ_fSJ_NS1F_6fusion15FusionCallbacksIS1J_NS1P_17LinearCombinationIffffLNS_15FloatRoundStyleE2EEES1K_S1O_JEEENS4_5SM1004TMEM4LOAD26SM100_TMEM_LOAD_32dp32b16xENS4_13SM90_TMA_LOADENS12_INS13_ILi2ELi4ELi3EEES16_NST_INS5_IJS17_S1M_EEENS5_IJS1M_SC_EEEEEEENS4_39AutoVectorizingCopyWithAssumedAlignmentILi128EEENS4_14SM90_TMA_STOREES24_S26_S26_EEEvvEEEEvNT_6ParamsE,"aw",@nobits
	.sectionflags	@""
	.align	16
	.zero		1024


//--------------------- .nv.shared.reserved.0     --------------------------
	.section	.nv.shared.reserved.0,"aw",@nobits
	.weak		__nv_reservedSMEM_offset_0_alias
	.size		__nv_reservedSMEM_offset_0_alias, 0, 64
	.other		__nv_reservedSMEM_offset_0_alias,@"STO_CUDA_RESERVED_SHARED STV_DEFAULT"
__nv_reservedSMEM_offset_0_alias:
	.zero		0
.nv.shared.reserved.0:
	.zero		64
	.weak		__nv_reservedSMEM_tcgen05_partition
	.type		__nv_reservedSMEM_tcgen05_partition,@object
	.size		__nv_reservedSMEM_tcgen05_partition,(.L_0 - __nv_reservedSMEM_tcgen05_partition)
__nv_reservedSMEM_tcgen05_partition:
	.zero		32
.L_0:


//--------------------- .nv.global                --------------------------
	.section	.nv.global,"aw",@nobits
.nv.global:
	.type		_ZN40_INTERNAL_a535e0e6_4_k_cu_0d5dc45c_299694cute1_E,@object
	.size		_ZN40_INTERNAL_a535e0e6_4_k_cu_0d5dc45c_299694cute1_E,(_ZN40_INTERNAL_a535e0e6_4_k_cu_0d5dc45c_299694cuda3std3__45__cpo6cbeginE - _ZN40_INTERNAL_a535e0e6_4_k_cu_0d5dc45c_299694cute1_E)
_ZN40_INTERNAL_a535e0e6_4_k_cu_0d5dc45c_299694cute1_E:
	.zero		1
	.type		_ZN40_INTERNAL_a535e0e6_4_k_cu_0d5dc45c_299694cuda3std3__45__cpo6cbeginE,@object
	.size		_ZN40_INTERNAL_a535e0e6_4_k_cu_0d5dc45c_299694cuda3std3__45__cpo6cbeginE,(_ZN40_INTERNAL_a535e0e6_4_k_cu_0d5dc45c_299694cuda3std3__48in_placeE - _ZN40_INTERNAL_a535e0e6_4_k_cu_0d5dc45c_299694cuda3std3__45__cpo6cbeginE)
_ZN40_INTERNAL_a535e0e6_4_k_cu_0d5dc45c_299694cuda3std3__45__cpo6cbeginE:
	.zero		1
	.type		_ZN40_INTERNAL_a535e0e6_4_k_cu_0d5dc45c_299694cuda3std3__48in_placeE,@object
	.size		_ZN40_INTERNAL_a535e0e6_4_k_cu_0d5dc45c_299694cuda3std3__48in_placeE,(_ZN40_INTERNAL_a535e0e6_4_k_cu_0d5dc45c_299694cuda3std6ranges3__45__cpo9iter_moveE - _ZN40_INTERNAL_a535e0e6_4_k_cu_0d5dc45c_299694cuda3std3__48in_placeE)
_ZN40_INTERNAL_a535e0e6_4_k_cu_0d5dc45c_299694cuda3std3__48in_placeE:
	.zero		1
	.type		_ZN40_INTERNAL_a535e0e6_4_k_cu_0d5dc45c_299694cuda3std6ranges3__45__cpo9iter_moveE,@object
	.size		_ZN40_INTERNAL_a535e0e6_4_k_cu_0d5dc45c_299694cuda3std6ranges3__45__cpo9iter_moveE,(_ZN40_INTERNAL_a535e0e6_4_k_cu_0d5dc45c_299694cuda3std3__45__cpo5beginE - _ZN40_INTERNAL_a535e0e6_4_k_cu_0d5dc45c_299694cuda3std6ranges3__45__cpo9iter_moveE)
_ZN40_INTERNAL_a535e0e6_4_k_cu_0d5dc45c_299694cuda3std6ranges3__45__cpo9iter_moveE:
	.zero		1
	.type		_ZN40_INTERNAL_a535e0e6_4_k_cu_0d5dc45c_299694cuda3std3__45__cpo5beginE,@object
	.size		_ZN40_INTERNAL_a535e0e6_4_k_cu_0d5dc45c_299694cuda3std3__45__cpo5beginE,(_ZN40_INTERNAL_a535e0e6_4_k_cu_0d5dc45c_299694cuda3std3__442_GLOBAL__N__a535e0e6_4_k_cu_0d5dc45c_299696ignoreE - _ZN40_INTERNAL_a535e0e6_4_k_cu_0d5dc45c_299694cuda3std3__45__cpo5beginE)
_ZN40_INTERNAL_a535e0e6_4_k_cu_0d5dc45c_299694cuda3std3__45__cpo5beginE:
	.zero		1
	.type		_ZN40_INTERNAL_a535e0e6_4_k_cu_0d5dc45c_299694cuda3std3__442_GLOBAL__N__a535e0e6_4_k_cu_0d5dc45c_299696ignoreE,@object
	.size		_ZN40_INTERNAL_a535e0e6_4_k_cu_0d5dc45c_299694cuda3std3__442_GLOBAL__N__a535e0e6_4_k_cu_0d5dc45c_299696ignoreE,(_ZN40_INTERNAL_a535e0e6_4_k_cu_0d5dc45c_299694cute7productE - _ZN40_INTERNAL_a535e0e6_4_k_cu_0d5dc45c_299694cuda3std3__442_GLOBAL__N__a535e0e6_4_k_cu_0d5dc45c_299696ignoreE)
_ZN40_INTERNAL_a535e0e6_4_k_cu_0d5dc45c_299694cuda3std3__442_GLOBAL__N__a535e0e6_4_k_cu_0d5dc45c_299696ignoreE:
	.zero		1
	.type		_ZN40_INTERNAL_a535e0e6_4_k_cu_0d5dc45c_299694cute7productE,@object
	.size		_ZN40_INTERNAL_a535e0e6_4_k_cu_0d5dc45c_299694cute7productE,(_ZN40_INTERNAL_a535e0e6_4_k_cu_0d5dc45c_299694cuda3std3__45__cpo3endE - _ZN40_INTERNAL_a535e0e6_4_k_cu_0d5dc45c_299694cute7productE)
_ZN40_INTERNAL_a535e0e6_4_k_cu_0d5dc45c_299694cute7productE:
	.zero		1
	.type		_ZN40_INTERNAL_a535e0e6_4_k_cu_0d5dc45c_299694cuda3std3__45__cpo3endE,@object
	.size		_ZN40_INTERNAL_a535e0e6_4_k_cu_0d5dc45c_299694cuda3std3__45__cpo3endE,(_ZN40_INTERNAL_a535e0e6_4_k_cu_0d5dc45c_299694cuda3std3__419piecewise_constructE - _ZN40_INTERNAL_a535e0e6_4_k_cu_0d5dc45c_299694cuda3std3__45__cpo3endE)
_ZN40_INTERNAL_a535e0e6_4_k_cu_0d5dc45c_299694cuda3std3__45__cpo3endE:
	.zero		1
	.type		_ZN40_INTERNAL_a535e0e6_4_k_cu_0d5dc45c_299694cuda3std3__419piecewise_constructE,@object
	.size		_ZN40_INTERNAL_a535e0e6_4_k_cu_0d5dc45c_299694cuda3std3__419piecewise_constructE,(_ZN40_INTERNAL_a535e0e6_4_k_cu_0d5dc45c_299694cuda3std3__45__cpo4cendE - _ZN40_INTERNAL_a535e0e6_4_k_cu_0d5dc45c_299694cuda3std3__419piecewise_constructE)
_ZN40_INTERNAL_a535e0e6_4_k_cu_0d5dc45c_299694cuda3std3__419piecewise_constructE:
	.zero		1
	.type		_ZN40_INTERNAL_a535e0e6_4_k_cu_0d5dc45c_299694cuda3std3__45__cpo4cendE,@object
	.size		_ZN40_INTERNAL_a535e0e6_4_k_cu_0d5dc45c_299694cuda3std3__45__cpo4cendE,(_ZN40_INTERNAL_a535e0e6_4_k_cu_0d5dc45c_299694cuda3std6ranges3__45__cpo4swapE - _ZN40_INTERNAL_a535e0e6_4_k_cu_0d5dc45c_299694cuda3std3__45__cpo4cendE)
_ZN40_INTERNAL_a535e0e6_4_k_cu_0d5dc45c_299694cuda3std3__45__cpo4cendE:
	.zero		1
	.type		_ZN40_INTERNAL_a535e0e6_4_k_cu_0d5dc45c_299694cuda3std6ranges3__45__cpo4swapE,@object
	.size		_ZN40_INTERNAL_a535e0e6_4_k_cu_0d5dc45c_299694cuda3std6ranges3__45__cpo4swapE,(.L_10 - _ZN40_INTERNAL_a535e0e6_4_k_cu_0d5dc45c_299694cuda3std6ranges3__45__cpo4swapE)
_ZN40_INTERNAL_a535e0e6_4_k_cu_0d5dc45c_299694cuda3std6ranges3__45__cpo4swapE:
	.zero		1
.L_10:


//--------------------- .nv.constant0._ZN7cutlass13device_kernelINS_4gemm6kernel13GemmUniversalIN4cute5tupleIJiiiiEEENS1_10collective13CollectiveMmaINS1_35MainloopSm100TmaUmmaWarpSpecializedILi8ELi2ELi4ENS5_IJNS4_1CILi4EEENSA_ILi1EEESC_EEEEENS5_IJNSA_ILi256EEENSA_ILi128EEENSA_ILi32EEEEEEfNS5_IJlSC_lEEEfSJ_NS4_8TiledMMAINS4_8MMA_AtomIJNS4_23SM100_MMA_TF32_2x1SM_SSINS_10tfloat32_tESN_fLi256ELi128ELNS4_4UMMA5MajorE0ELSP_0ELNSO_7ScaleInE0ELSQ_0EEEEEENS4_6LayoutINS5_IJSC_SC_SC_EEENS5_IJNSA_ILi0EEESV_SV_EEEEENS5_IJNS4_10UnderscoreESY_SY_EEEEENS4_18SM100_TMA_2SM_LOADENS4_14ComposedLayoutINS4_7SwizzleILi3ELi4ELi3EEENS4_18smem_ptr_flag_bitsILi32EEENST_INS5_IJNSA_ILi8EEESH_EEENS5_IJSH_SC_EEEEEEEvNS4_8identityENS4_28SM100_TMA_2SM_LOAD_MULTICASTES1B_vS1C_EENS_8epilogue10collective18CollectiveEpilogueINS1F_23Sm100TmaWarpSpecializedILi4ELi2ELi16ELb1ELb0EEEJNS5_IJSG_SG_SH_EEENS5_IJNST_ISG_SC_EENST_INSA_ILi16EEESC_EEEEEfSJ_fSJ_NS1F_6fusion15FusionCallbacksIS1J_NS1P_17LinearCombinationIffffLNS_15FloatRoundStyleE2EEES1K_S1O_JEEENS4_5SM1004TMEM4LOAD26SM100_TMEM_LOAD_32dp32b16xENS4_13SM90_TMA_LOADENS12_INS13_ILi2ELi4ELi3EEES16_NST_INS5_IJS17_S1M_EEENS5_IJS1M_SC_EEEEEEENS4_39AutoVectorizingCopyWithAssumedAlignmentILi128EEENS4_14SM90_TMA_STOREES24_S26_S26_EEEvvEEEEvNT_6ParamsE --------------------------
	.section	.nv.constant0._ZN7cutlass13device_kernelINS_4gemm6kernel13GemmUniversalIN4cute5tupleIJiiiiEEENS1_10collective13CollectiveMmaINS1_35MainloopSm100TmaUmmaWarpSpecializedILi8ELi2ELi4ENS5_IJNS4_1CILi4EEENSA_ILi1EEESC_EEEEENS5_IJNSA_ILi256EEENSA_ILi128EEENSA_ILi32EEEEEEfNS5_IJlSC_lEEEfSJ_NS4_8TiledMMAINS4_8MMA_AtomIJNS4_23SM100_MMA_TF32_2x1SM_SSINS_10tfloat32_tESN_fLi256ELi128ELNS4_4UMMA5MajorE0ELSP_0ELNSO_7ScaleInE0ELSQ_0EEEEEENS4_6LayoutINS5_IJSC_SC_SC_EEENS5_IJNSA_ILi0EEESV_SV_EEEEENS5_IJNS4_10UnderscoreESY_SY_EEEEENS4_18SM100_TMA_2SM_LOADENS4_14ComposedLayoutINS4_7SwizzleILi3ELi4ELi3EEENS4_18smem_ptr_flag_bitsILi32EEENST_INS5_IJNSA_ILi8EEESH_EEENS5_IJSH_SC_EEEEEEEvNS4_8identityENS4_28SM100_TMA_2SM_LOAD_MULTICASTES1B_vS1C_EENS_8epilogue10collective18CollectiveEpilogueINS1F_23Sm100TmaWarpSpecializedILi4ELi2ELi16ELb1ELb0EEEJNS5_IJSG_SG_SH_EEENS5_IJNST_ISG_SC_EENST_INSA_ILi16EEESC_EEEEEfSJ_fSJ_NS1F_6fusion15FusionCallbacksIS1J_NS1P_17LinearCombinationIffffLNS_15FloatRoundStyleE2EEES1K_S1O_JEEENS4_5SM1004TMEM4LOAD26SM100_TMEM_LOAD_32dp32b16xENS4_13SM90_TMA_LOADENS12_INS13_ILi2ELi4ELi3EEES16_NST_INS5_IJS17_S1M_EEENS5_IJS1M_SC_EEEEEEENS4_39AutoVectorizingCopyWithAssumedAlignmentILi128EEENS4_14SM90_TMA_STOREES24_S26_S26_EEEvvEEEEvNT_6ParamsE,"a",@progbits
	.sectionflags	@""
	.align	4
.nv.constant0._ZN7cutlass13device_kernelINS_4gemm6kernel13GemmUniversalIN4cute5tupleIJiiiiEEENS1_10collective13CollectiveMmaINS1_35MainloopSm100TmaUmmaWarpSpecializedILi8ELi2ELi4ENS5_IJNS4_1CILi4EEENSA_ILi1EEESC_EEEEENS5_IJNSA_ILi256EEENSA_ILi128EEENSA_ILi32EEEEEEfNS5_IJlSC_lEEEfSJ_NS4_8TiledMMAINS4_8MMA_AtomIJNS4_23SM100_MMA_TF32_2x1SM_SSINS_10tfloat32_tESN_fLi256ELi128ELNS4_4UMMA5MajorE0ELSP_0ELNSO_7ScaleInE0ELSQ_0EEEEEENS4_6LayoutINS5_IJSC_SC_SC_EEENS5_IJNSA_ILi0EEESV_SV_EEEEENS5_IJNS4_10UnderscoreESY_SY_EEEEENS4_18SM100_TMA_2SM_LOADENS4_14ComposedLayoutINS4_7SwizzleILi3ELi4ELi3EEENS4_18smem_ptr_flag_bitsILi32EEENST_INS5_IJNSA_ILi8EEESH_EEENS5_IJSH_SC_EEEEEEEvNS4_8identityENS4_28SM100_TMA_2SM_LOAD_MULTICASTES1B_vS1C_EENS_8epilogue10collective18CollectiveEpilogueINS1F_23Sm100TmaWarpSpecializedILi4ELi2ELi16ELb1ELb0EEEJNS5_IJSG_SG_SH_EEENS5_IJNST_ISG_SC_EENST_INSA_ILi16EEESC_EEEEEfSJ_fSJ_NS1F_6fusion15FusionCallbacksIS1J_NS1P_17LinearCombinationIffffLNS_15FloatRoundStyleE2EEES1K_S1O_JEEENS4_5SM1004TMEM4LOAD26SM100_TMEM_LOAD_32dp32b16xENS4_13SM90_TMA_LOADENS12_INS13_ILi2ELi4ELi3EEES16_NST_INS5_IJS17_S1M_EEENS5_IJS1M_SC_EEEEEEENS4_39AutoVectorizingCopyWithAssumedAlignmentILi128EEENS4_14SM90_TMA_STOREES24_S26_S26_EEEvvEEEEvNT_6ParamsE:
	.zero		2944


//--------------------- SYMBOLS --------------------------

	.type		.nv.reservedSmem.offset0,@object
	.size		.nv.reservedSmem.offset0,0x4
	.type		.nv.reservedSmem.cap,@object
	.size		.nv.reservedSmem.cap,0x4
	.type		__assertfail,@function
